// auto-generated by cutlass_sweep.gemm — config: {"arch": "sm_90", "cluster_m": 8, "cluster_n": 1, "dtype": "int8", "dtype_b": "int8", "layout": "nt", "stages": 0, "tile_k": 32, "tile_m": 128, "tile_n": 128}
#include "cutlass/cutlass.h"
#include "cutlass/gemm/collective/collective_builder.hpp"
#include "cutlass/gemm/device/gemm_universal_adapter.h"
#include "cutlass/gemm/kernel/gemm_universal.hpp"
#include "cutlass/epilogue/collective/collective_builder.hpp"

using ElemA = int8_t;
using ElemB = int8_t;
using ElemCD = int8_t;
using Acc  = int32_t;
using TileShape    = cute::Shape<cute::_128, cute::_128, cute::_32>;
using ClusterShape = cute::Shape<cute::_8, cute::_1, cute::_1>;

using CollectiveEpilogue = typename cutlass::epilogue::collective::CollectiveBuilder<
    cutlass::arch::Sm90, cutlass::arch::OpClassTensorOp,
    TileShape, ClusterShape,
    cutlass::epilogue::collective::EpilogueTileAuto,
    Acc, Acc,
    ElemCD, cutlass::layout::RowMajor, 128 / cutlass::sizeof_bits<ElemCD>::value,
    ElemCD, cutlass::layout::RowMajor, 128 / cutlass::sizeof_bits<ElemCD>::value,
    cutlass::epilogue::collective::EpilogueScheduleAuto
  >::CollectiveOp;

using CollectiveMainloop = typename cutlass::gemm::collective::CollectiveBuilder<
    cutlass::arch::Sm90, cutlass::arch::OpClassTensorOp,
    ElemA, cutlass::layout::RowMajor, 128 / cutlass::sizeof_bits<ElemA>::value,
    ElemB, cutlass::layout::ColumnMajor, 128 / cutlass::sizeof_bits<ElemB>::value,
    Acc,
    TileShape, ClusterShape,
    cutlass::gemm::collective::StageCountAutoCarveout<static_cast<int>(sizeof(typename CollectiveEpilogue::SharedStorage))>,
    cutlass::gemm::collective::KernelScheduleAuto
  >::CollectiveOp;

using GemmKernel = cutlass::gemm::kernel::GemmUniversal<
    cute::Shape<int,int,int,int>,
    CollectiveMainloop,
    CollectiveEpilogue
>;
using Gemm = cutlass::gemm::device::GemmUniversalAdapter<GemmKernel>;

// Force the device kernel symbol into the cubin without needing a host main.
auto* _anchor = &cutlass::device_kernel<GemmKernel>;


// ===== COMPILED SASS (sm_90a) =====

	.target	sm_90a

	.elftype	@"ET_EXEC"


//--------------------- .note.nv.tkinfo           --------------------------
	.section	.note.nv.tkinfo,"",@"SHT_NOTE"
	.sectionflags	@"SHF_NOTE_NV_TKINFO"
	.tkinfo
        /*0018*/ 	.word	0x00000002
        /*0030*/ 	.string	""
        /*0030*/ 	.string	"ptxas"
        /*0030*/ 	.string	"Cuda compilation tools, release 13.0, V13.0.88"
        /*0030*/ 	.string	"Build cuda_13.0.r13.0/compiler.36424714_0"
        /*0030*/ 	.string	"-arch sm_90a -m 64 "



//--------------------- .note.nv.cuinfo           --------------------------
	.section	.note.nv.cuinfo,"",@"SHT_NOTE"
	.sectionflags	@"SHF_NOTE_NV_CUINFO"
        /*0018*/ 	.short	0x0002
        /*001a*/ 	.short	0x005a
        /*001c*/ 	.short	0x0082
	.zero		2


//--------------------- .nv.info                  --------------------------
	.section	.nv.info,"",@"SHT_CUDA_INFO"
	.align	4


	//----- nvinfo : EIATTR_REGCOUNT
	.align		4
        /*0000*/ 	.byte	0x04, 0x2f
        /*0002*/ 	.short	(.L_15 - .L_14)
	.align		4
.L_14:
        /*0004*/ 	.word	index@(_ZN7cutlass13device_kernelINS_4gemm6kernel13GemmUniversalIN4cute5tupleIJiiiiEEENS1_10collective13CollectiveMmaINS1_34MainloopSm90TmaGmmaWarpSpecializedILi28ENS5_IJNS4_1CILi8EEENSA_ILi1EEESC_EEENS1_35KernelTmaWarpSpecializedCooperativeEEENS5_IJNSA_ILi128EEESG_NSA_ILi32EEEEEEaNS5_IJlSC_lEEEaSJ_NS4_8TiledMMAINS4_8MMA_AtomIJNS4_4SM904GMMA27MMA_64x128x32_S32S8S8_SS_TNEEEENS4_6LayoutINS5_IJNSA_ILi2EEESC_SC_EEENS5_IJSC_NSA_ILi0EEEST_EEEEENS5_IJNS4_10UnderscoreESW_SW_EEEEENS4_13SM90_TMA_LOADENS4_14ComposedLayoutINS4_7SwizzleILi1ELi4ELi3EEENS4_18smem_ptr_flag_bitsILi8EEENSQ_INS5_IJSB_SH_EEENS5_IJSH_SC_EEEEEEEvNS4_8identityENS4_23SM90_TMA_LOAD_MULTICASTES18_vS19_EENS_8epilogue10collective6detail29Sm90TmaWarpSpecializedAdapterINS1D_15DefaultEpilogueIaSJ_SJ_NS1C_6thread17LinearCombinationIaLi1EiiLNS1H_9ScaleType4KindE0ELNS_15FloatRoundStyleE2EaEENS1_15EpilogueDefaultEEEEEvvEEEEvNT_6ParamsE)
        /*0008*/ 	.word	0x000000a8


	//----- nvinfo : EIATTR_FRAME_SIZE
	.align		4
.L_15:
        /*000c*/ 	.byte	0x04, 0x11
        /*000e*/ 	.short	(.L_17 - .L_16)
	.align		4
.L_16:
        /*0010*/ 	.word	index@(_ZN7cutlass13device_kernelINS_4gemm6kernel13GemmUniversalIN4cute5tupleIJiiiiEEENS1_10collective13CollectiveMmaINS1_34MainloopSm90TmaGmmaWarpSpecializedILi28ENS5_IJNS4_1CILi8EEENSA_ILi1EEESC_EEENS1_35KernelTmaWarpSpecializedCooperativeEEENS5_IJNSA_ILi128EEESG_NSA_ILi32EEEEEEaNS5_IJlSC_lEEEaSJ_NS4_8TiledMMAINS4_8MMA_AtomIJNS4_4SM904GMMA27MMA_64x128x32_S32S8S8_SS_TNEEEENS4_6LayoutINS5_IJNSA_ILi2EEESC_SC_EEENS5_IJSC_NSA_ILi0EEEST_EEEEENS5_IJNS4_10UnderscoreESW_SW_EEEEENS4_13SM90_TMA_LOADENS4_14ComposedLayoutINS4_7SwizzleILi1ELi4ELi3EEENS4_18smem_ptr_flag_bitsILi8EEENSQ_INS5_IJSB_SH_EEENS5_IJSH_SC_EEEEEEEvNS4_8identityENS4_23SM90_TMA_LOAD_MULTICASTES18_vS19_EENS_8epilogue10collective6detail29Sm90TmaWarpSpecializedAdapterINS1D_15DefaultEpilogueIaSJ_SJ_NS1C_6thread17LinearCombinationIaLi1EiiLNS1H_9ScaleType4KindE0ELNS_15FloatRoundStyleE2EaEENS1_15EpilogueDefaultEEEEEvvEEEEvNT_6ParamsE)
        /*0014*/ 	.word	0x00000000


	//----- nvinfo : EIATTR_MIN_STACK_SIZE
	.align		4
.L_17:
        /*0018*/ 	.byte	0x04, 0x12
        /*001a*/ 	.short	(.L_19 - .L_18)
	.align		4
.L_18:
        /*001c*/ 	.word	index@(_ZN7cutlass13device_kernelINS_4gemm6kernel13GemmUniversalIN4cute5tupleIJiiiiEEENS1_10collective13CollectiveMmaINS1_34MainloopSm90TmaGmmaWarpSpecializedILi28ENS5_IJNS4_1CILi8EEENSA_ILi1EEESC_EEENS1_35KernelTmaWarpSpecializedCooperativeEEENS5_IJNSA_ILi128EEESG_NSA_ILi32EEEEEEaNS5_IJlSC_lEEEaSJ_NS4_8TiledMMAINS4_8MMA_AtomIJNS4_4SM904GMMA27MMA_64x128x32_S32S8S8_SS_TNEEEENS4_6LayoutINS5_IJNSA_ILi2EEESC_SC_EEENS5_IJSC_NSA_ILi0EEEST_EEEEENS5_IJNS4_10UnderscoreESW_SW_EEEEENS4_13SM90_TMA_LOADENS4_14ComposedLayoutINS4_7SwizzleILi1ELi4ELi3EEENS4_18smem_ptr_flag_bitsILi8EEENSQ_INS5_IJSB_SH_EEENS5_IJSH_SC_EEEEEEEvNS4_8identityENS4_23SM90_TMA_LOAD_MULTICASTES18_vS19_EENS_8epilogue10collective6detail29Sm90TmaWarpSpecializedAdapterINS1D_15DefaultEpilogueIaSJ_SJ_NS1C_6thread17LinearCombinationIaLi1EiiLNS1H_9ScaleType4KindE0ELNS_15FloatRoundStyleE2EaEENS1_15EpilogueDefaultEEEEEvvEEEEvNT_6ParamsE)
        /*0020*/ 	.word	0x00000000
.L_19:


//--------------------- .nv.compat                --------------------------
	.section	.nv.compat,"",@"SHT_CUDA_COMPAT_INFO"
	.align	4
        /*0000*/ 	.byte	0x02, 0x09, 0x01, 0x00, 0x02, 0x02, 0x04, 0x00, 0x02, 0x05, 0x05, 0x00, 0x03, 0x07, 0x01, 0x01
        /*0010*/ 	.byte	0x02, 0x03, 0x01, 0x00, 0x02, 0x06, 0x01, 0x00, 0x04, 0x0b, 0x08, 0x00, 0x00, 0x00, 0x00, 0x00
        /*0020*/ 	.byte	0x00, 0x00, 0x00, 0x00


//--------------------- .nv.info._ZN7cutlass13device_kernelINS_4gemm6kernel13GemmUniversalIN4cute5tupleIJiiiiEEENS1_10collective13CollectiveMmaINS1_34MainloopSm90TmaGmmaWarpSpecializedILi28ENS5_IJNS4_1CILi8EEENSA_ILi1EEESC_EEENS1_35KernelTmaWarpSpecializedCooperativeEEENS5_IJNSA_ILi128EEESG_NSA_ILi32EEEEEEaNS5_IJlSC_lEEEaSJ_NS4_8TiledMMAINS4_8MMA_AtomIJNS4_4SM904GMMA27MMA_64x128x32_S32S8S8_SS_TNEEEENS4_6LayoutINS5_IJNSA_ILi2EEESC_SC_EEENS5_IJSC_NSA_ILi0EEEST_EEEEENS5_IJNS4_10UnderscoreESW_SW_EEEEENS4_13SM90_TMA_LOADENS4_14ComposedLayoutINS4_7SwizzleILi1ELi4ELi3EEENS4_18smem_ptr_flag_bitsILi8EEENSQ_INS5_IJSB_SH_EEENS5_IJSH_SC_EEEEEEEvNS4_8identityENS4_23SM90_TMA_LOAD_MULTICASTES18_vS19_EENS_8epilogue10collective6detail29Sm90TmaWarpSpecializedAdapterINS1D_15DefaultEpilogueIaSJ_SJ_NS1C_6thread17LinearCombinationIaLi1EiiLNS1H_9ScaleType4KindE0ELNS_15FloatRoundStyleE2EaEENS1_15EpilogueDefaultEEEEEvvEEEEvNT_6ParamsE --------------------------
	.section	.nv.info._ZN7cutlass13device_kernelINS_4gemm6kernel13GemmUniversalIN4cute5tupleIJiiiiEEENS1_10collective13CollectiveMmaINS1_34MainloopSm90TmaGmmaWarpSpecializedILi28ENS5_IJNS4_1CILi8EEENSA_ILi1EEESC_EEENS1_35KernelTmaWarpSpecializedCooperativeEEENS5_IJNSA_ILi128EEESG_NSA_ILi32EEEEEEaNS5_IJlSC_lEEEaSJ_NS4_8TiledMMAINS4_8MMA_AtomIJNS4_4SM904GMMA27MMA_64x128x32_S32S8S8_SS_TNEEEENS4_6LayoutINS5_IJNSA_ILi2EEESC_SC_EEENS5_IJSC_NSA_ILi0EEEST_EEEEENS5_IJNS4_10UnderscoreESW_SW_EEEEENS4_13SM90_TMA_LOADENS4_14ComposedLayoutINS4_7SwizzleILi1ELi4ELi3EEENS4_18smem_ptr_flag_bitsILi8EEENSQ_INS5_IJSB_SH_EEENS5_IJSH_SC_EEEEEEEvNS4_8identityENS4_23SM90_TMA_LOAD_MULTICASTES18_vS19_EENS_8epilogue10collective6detail29Sm90TmaWarpSpecializedAdapterINS1D_15DefaultEpilogueIaSJ_SJ_NS1C_6thread17LinearCombinationIaLi1EiiLNS1H_9ScaleType4KindE0ELNS_15FloatRoundStyleE2EaEENS1_15EpilogueDefaultEEEEEvvEEEEvNT_6ParamsE,"",@"SHT_CUDA_INFO"
	.sectionflags	@""
	.align	4


	//----- nvinfo : EIATTR_CUDA_API_VERSION
	.align		4
        /*0000*/ 	.byte	0x04, 0x37
        /*0002*/ 	.short	(.L_21 - .L_20)
.L_20:
        /*0004*/ 	.word	0x00000082


	//----- nvinfo : EIATTR_KPARAM_INFO
	.align		4
.L_21:
        /*0008*/ 	.byte	0x04, 0x17
        /*000a*/ 	.short	(.L_23 - .L_22)
.L_22:
        /*000c*/ 	.word	0x00000000
        /*0010*/ 	.short	0x0000
        /*0012*/ 	.short	0x0070
        /*0014*/ 	.byte	0x00, 0xf0, 0x01, 0x10


	//----- nvinfo : EIATTR_SPARSE_MMA_MASK
	.align		4
.L_23:
        /*0018*/ 	.byte	0x03, 0x50
        /*001a*/ 	.short	0x0000


	//----- nvinfo : EIATTR_MAXREG_COUNT
	.align		4
        /*001c*/ 	.byte	0x03, 0x1b
        /*001e*/ 	.short	0x00a8


	//----- nvinfo : EIATTR_NUM_BARRIERS
	.align		4
        /*0020*/ 	.byte	0x02, 0x4c
        /*0022*/ 	.byte	0x01
	.zero		1


	//----- nvinfo : EIATTR_EXTERNS
	.align		4
        /*0024*/ 	.byte	0x04, 0x0f
        /*0026*/ 	.short	(.L_25 - .L_24)


	//   ....[0]....
	.align		4
.L_24:
        /*0028*/ 	.word	index@(__assertfail)


	//----- nvinfo : EIATTR_MERCURY_ISA_VERSION
	.align		4
.L_25:
        /*002c*/ 	.byte	0x03, 0x5f
        /*002e*/ 	.short	0x0101


	//----- nvinfo : EIATTR_INT_WARP_WIDE_INSTR_OFFSETS
	.align		4
        /*0030*/ 	.byte	0x04, 0x31
        /*0032*/ 	.short	(.L_27 - .L_26)


	//   ....[0]....
.L_26:
        /*0034*/ 	.word	0x000007f0


	//   ....[1]....
        /*0038*/ 	.word	0x00000820


	//   ....[2]....
        /*003c*/ 	.word	0x000009d0


	//   ....[3]....
        /*0040*/ 	.word	0x00001f10


	//----- nvinfo : EIATTR_COOP_GROUP_MASK_REGIDS
	.align		4
.L_27:
        /*0044*/ 	.byte	0x04, 0x29
        /*0046*/ 	.short	(.L_29 - .L_28)


	//   ....[0]....
.L_28:
        /*0048*/ 	.word	0xffffffff


	//   ....[1]....
        /*004c*/ 	.word	0xffffffff


	//   ....[2]....
        /*0050*/ 	.word	0xffffffff


	//   ....[3]....
        /*0054*/ 	.word	0xffffffff


	//   ....[4]....
        /*0058*/ 	.word	0xffffffff


	//   ....[5]....
        /*005c*/ 	.word	0xffffffff


	//----- nvinfo : EIATTR_COOP_GROUP_INSTR_OFFSETS
	.align		4
.L_29:
        /*0060*/ 	.byte	0x04, 0x28
        /*0062*/ 	.short	(.L_31 - .L_30)


	//   ....[0]....
.L_30:
        /*0064*/ 	.word	0x00000060


	//   ....[1]....
        /*0068*/ 	.word	0x00000070


	//   ....[2]....
        /*006c*/ 	.word	0x00000130


	//   ....[3]....
        /*0070*/ 	.word	0x00000630


	//   ....[4]....
        /*0074*/ 	.word	0x00000b30


	//   ....[5]....
        /*0078*/ 	.word	0x00001760


	//----- nvinfo : EIATTR_REG_RECONFIG
	.align		4
.L_31:
        /*007c*/ 	.byte	0x01, 0x54
	.zero		2


	//----- nvinfo : EIATTR_SYSCALL_OFFSETS
	.align		4
        /*0080*/ 	.byte	0x04, 0x46
        /*0082*/ 	.short	(.L_33 - .L_32)


	//   ....[0]....
.L_32:
        /*0084*/ 	.word	0x00001950


	//----- nvinfo : EIATTR_MBARRIER_INSTR_OFFSETS
	.align		4
.L_33:
        /*0088*/ 	.byte	0x04, 0x39
        /*008a*/ 	.short	(.L_35 - .L_34)


	//   ....[0]....
.L_34:
        /*008c*/ 	.word	0x00000280
        /*0090*/ 	.word	0x000000ff
        /*0094*/ 	.word	0x00000000
        /*0098*/ 	.short	0x0100
        /*009a*/ 	.byte	0x08
	.zero		1


	//   ....[1]....
        /*009c*/ 	.word	0x00000290
        /*00a0*/ 	.word	0x000000ff
        /*00a4*/ 	.word	0x000000e0
        /*00a8*/ 	.short	0x0100
        /*00aa*/ 	.byte	0x08
	.zero		1


	//   ....[2]....
        /*00ac*/ 	.word	0x000002a0
        /*00b0*/ 	.word	0x000000ff
        /*00b4*/ 	.word	0x00000008
        /*00b8*/ 	.short	0x0100
        /*00ba*/ 	.byte	0x08
	.zero		1


	//   ....[3]....
        /*00bc*/ 	.word	0x000002b0
        /*00c0*/ 	.word	0x000000ff
        /*00c4*/ 	.word	0x000000e8
        /*00c8*/ 	.short	0x0100
        /*00ca*/ 	.byte	0x08
	.zero		1


	//   ....[4]....
        /*00cc*/ 	.word	0x000002c0
        /*00d0*/ 	.word	0x000000ff
        /*00d4*/ 	.word	0x00000010
        /*00d8*/ 	.short	0x0100
        /*00da*/ 	.byte	0x08
	.zero		1


	//   ....[5]....
        /*00dc*/ 	.word	0x000002d0
        /*00e0*/ 	.word	0x000000ff
        /*00e4*/ 	.word	0x000000f0
        /*00e8*/ 	.short	0x0100
        /*00ea*/ 	.byte	0x08
	.zero		1


	//   ....[6]....
        /*00ec*/ 	.word	0x000002e0
        /*00f0*/ 	.word	0x000000ff
        /*00f4*/ 	.word	0x00000018
        /*00f8*/ 	.short	0x0100
        /*00fa*/ 	.byte	0x08
	.zero		1


	//   ....[7]....
        /*00fc*/ 	.word	0x000002f0
        /*0100*/ 	.word	0x000000ff
        /*0104*/ 	.word	0x000000f8
        /*0108*/ 	.short	0x0100
        /*010a*/ 	.byte	0x08
	.zero		1


	//   ....[8]....
        /*010c*/ 	.word	0x00000300
        /*0110*/ 	.word	0x000000ff
        /*0114*/ 	.word	0x00000020
        /*0118*/ 	.short	0x0100
        /*011a*/ 	.byte	0x08
	.zero		1


	//   ....[9]....
        /*011c*/ 	.word	0x00000310
        /*0120*/ 	.word	0x000000ff
        /*0124*/ 	.word	0x00000100
        /*0128*/ 	.short	0x0100
        /*012a*/ 	.byte	0x08
	.zero		1


	//   ....[10]....
        /*012c*/ 	.word	0x00000320
        /*0130*/ 	.word	0x000000ff
        /*0134*/ 	.word	0x00000028
        /*0138*/ 	.short	0x0100
        /*013a*/ 	.byte	0x08
	.zero		1


	//   ....[11]....
        /*013c*/ 	.word	0x00000330
        /*0140*/ 	.word	0x000000ff
        /*0144*/ 	.word	0x00000108
        /*0148*/ 	.short	0x0100
        /*014a*/ 	.byte	0x08
	.zero		1


	//   ....[12]....
        /*014c*/ 	.word	0x00000340
        /*0150*/ 	.word	0x000000ff
        /*0154*/ 	.word	0x00000030
        /*0158*/ 	.short	0x0100
        /*015a*/ 	.byte	0x08
	.zero		1


	//   ....[13]....
        /*015c*/ 	.word	0x00000350
        /*0160*/ 	.word	0x000000ff
        /*0164*/ 	.word	0x00000110
        /*0168*/ 	.short	0x0100
        /*016a*/ 	.byte	0x08
	.zero		1


	//   ....[14]....
        /*016c*/ 	.word	0x00000360
        /*0170*/ 	.word	0x000000ff
        /*0174*/ 	.word	0x00000038
        /*0178*/ 	.short	0x0100
        /*017a*/ 	.byte	0x08
	.zero		1


	//   ....[15]....
        /*017c*/ 	.word	0x00000370
        /*0180*/ 	.word	0x000000ff
        /*0184*/ 	.word	0x00000118
        /*0188*/ 	.short	0x0100
        /*018a*/ 	.byte	0x08
	.zero		1


	//   ....[16]....
        /*018c*/ 	.word	0x00000380
        /*0190*/ 	.word	0x000000ff
        /*0194*/ 	.word	0x00000040
        /*0198*/ 	.short	0x0100
        /*019a*/ 	.byte	0x08
	.zero		1


	//   ....[17]....
        /*019c*/ 	.word	0x00000390
        /*01a0*/ 	.word	0x000000ff
        /*01a4*/ 	.word	0x00000120
        /*01a8*/ 	.short	0x0100
        /*01aa*/ 	.byte	0x08
	.zero		1


	//   ....[18]....
        /*01ac*/ 	.word	0x000003a0
        /*01b0*/ 	.word	0x000000ff
        /*01b4*/ 	.word	0x00000048
        /*01b8*/ 	.short	0x0100
        /*01ba*/ 	.byte	0x08
	.zero		1


	//   ....[19]....
        /*01bc*/ 	.word	0x000003b0
        /*01c0*/ 	.word	0x000000ff
        /*01c4*/ 	.word	0x00000128
        /*01c8*/ 	.short	0x0100
        /*01ca*/ 	.byte	0x08
	.zero		1


	//   ....[20]....
        /*01cc*/ 	.word	0x000003c0
        /*01d0*/ 	.word	0x000000ff
        /*01d4*/ 	.word	0x00000050
        /*01d8*/ 	.short	0x0100
        /*01da*/ 	.byte	0x08
	.zero		1


	//   ....[21]....
        /*01dc*/ 	.word	0x000003d0
        /*01e0*/ 	.word	0x000000ff
        /*01e4*/ 	.word	0x00000130
        /*01e8*/ 	.short	0x0100
        /*01ea*/ 	.byte	0x08
	.zero		1


	//   ....[22]....
        /*01ec*/ 	.word	0x000003e0
        /*01f0*/ 	.word	0x000000ff
        /*01f4*/ 	.word	0x00000058
        /*01f8*/ 	.short	0x0100
        /*01fa*/ 	.byte	0x08
	.zero		1


	//   ....[23]....
        /*01fc*/ 	.word	0x000003f0
        /*0200*/ 	.word	0x000000ff
        /*0204*/ 	.word	0x00000138
        /*0208*/ 	.short	0x0100
        /*020a*/ 	.byte	0x08
	.zero		1


	//   ....[24]....
        /*020c*/ 	.word	0x00000400
        /*0210*/ 	.word	0x000000ff
        /*0214*/ 	.word	0x00000060
        /*0218*/ 	.short	0x0100
        /*021a*/ 	.byte	0x08
	.zero		1


	//   ....[25]....
        /*021c*/ 	.word	0x00000410
        /*0220*/ 	.word	0x000000ff
        /*0224*/ 	.word	0x00000140
        /*0228*/ 	.short	0x0100
        /*022a*/ 	.byte	0x08
	.zero		1


	//   ....[26]....
        /*022c*/ 	.word	0x00000420
        /*0230*/ 	.word	0x000000ff
        /*0234*/ 	.word	0x00000068
        /*0238*/ 	.short	0x0100
        /*023a*/ 	.byte	0x08
	.zero		1


	//   ....[27]....
        /*023c*/ 	.word	0x00000430
        /*0240*/ 	.word	0x000000ff
        /*0244*/ 	.word	0x00000148
        /*0248*/ 	.short	0x0100
        /*024a*/ 	.byte	0x08
	.zero		1


	//   ....[28]....
        /*024c*/ 	.word	0x00000440
        /*0250*/ 	.word	0x000000ff
        /*0254*/ 	.word	0x00000070
        /*0258*/ 	.short	0x0100
        /*025a*/ 	.byte	0x08
	.zero		1


	//   ....[29]....
        /*025c*/ 	.word	0x00000450
        /*0260*/ 	.word	0x000000ff
        /*0264*/ 	.word	0x00000150
        /*0268*/ 	.short	0x0100
        /*026a*/ 	.byte	0x08
	.zero		1


	//   ....[30]....
        /*026c*/ 	.word	0x00000460
        /*0270*/ 	.word	0x000000ff
        /*0274*/ 	.word	0x00000078
        /*0278*/ 	.short	0x0100
        /*027a*/ 	.byte	0x08
	.zero		1


	//   ....[31]....
        /*027c*/ 	.word	0x00000470
        /*0280*/ 	.word	0x000000ff
        /*0284*/ 	.word	0x00000158
        /*0288*/ 	.short	0x0100
        /*028a*/ 	.byte	0x08
	.zero		1


	//   ....[32]....
        /*028c*/ 	.word	0x00000480
        /*0290*/ 	.word	0x000000ff
        /*0294*/ 	.word	0x00000080
        /*0298*/ 	.short	0x0100
        /*029a*/ 	.byte	0x08
	.zero		1


	//   ....[33]....
        /*029c*/ 	.word	0x00000490
        /*02a0*/ 	.word	0x000000ff
        /*02a4*/ 	.word	0x00000160
        /*02a8*/ 	.short	0x0100
        /*02aa*/ 	.byte	0x08
	.zero		1


	//   ....[34]....
        /*02ac*/ 	.word	0x000004a0
        /*02b0*/ 	.word	0x000000ff
        /*02b4*/ 	.word	0x00000088
        /*02b8*/ 	.short	0x0100
        /*02ba*/ 	.byte	0x08
	.zero		1


	//   ....[35]....
        /*02bc*/ 	.word	0x000004b0
        /*02c0*/ 	.word	0x000000ff
        /*02c4*/ 	.word	0x00000168
        /*02c8*/ 	.short	0x0100
        /*02ca*/ 	.byte	0x08
	.zero		1


	//   ....[36]....
        /*02cc*/ 	.word	0x000004c0
        /*02d0*/ 	.word	0x000000ff
        /*02d4*/ 	.word	0x00000090
        /*02d8*/ 	.short	0x0100
        /*02da*/ 	.byte	0x08
	.zero		1


	//   ....[37]....
        /*02dc*/ 	.word	0x000004d0
        /*02e0*/ 	.word	0x000000ff
        /*02e4*/ 	.word	0x00000170
        /*02e8*/ 	.short	0x0100
        /*02ea*/ 	.byte	0x08
	.zero		1


	//   ....[38]....
        /*02ec*/ 	.word	0x000004e0
        /*02f0*/ 	.word	0x000000ff
        /*02f4*/ 	.word	0x00000098
        /*02f8*/ 	.short	0x0100
        /*02fa*/ 	.byte	0x08
	.zero		1


	//   ....[39]....
        /*02fc*/ 	.word	0x000004f0
        /*0300*/ 	.word	0x000000ff
        /*0304*/ 	.word	0x00000178
        /*0308*/ 	.short	0x0100
        /*030a*/ 	.byte	0x08
	.zero		1


	//   ....[40]....
        /*030c*/ 	.word	0x00000500
        /*0310*/ 	.word	0x000000ff
        /*0314*/ 	.word	0x000000a0
        /*0318*/ 	.short	0x0100
        /*031a*/ 	.byte	0x08
	.zero		1


	//   ....[41]....
        /*031c*/ 	.word	0x00000510
        /*0320*/ 	.word	0x000000ff
        /*0324*/ 	.word	0x00000180
        /*0328*/ 	.short	0x0100
        /*032a*/ 	.byte	0x08
	.zero		1


	//   ....[42]....
        /*032c*/ 	.word	0x00000520
        /*0330*/ 	.word	0x000000ff
        /*0334*/ 	.word	0x000000a8
        /*0338*/ 	.short	0x0100
        /*033a*/ 	.byte	0x08
	.zero		1


	//   ....[43]....
        /*033c*/ 	.word	0x00000530
        /*0340*/ 	.word	0x000000ff
        /*0344*/ 	.word	0x00000188
        /*0348*/ 	.short	0x0100
        /*034a*/ 	.byte	0x08
	.zero		1


	//   ....[44]....
        /*034c*/ 	.word	0x00000540
        /*0350*/ 	.word	0x000000ff
        /*0354*/ 	.word	0x000000b0
        /*0358*/ 	.short	0x0100
        /*035a*/ 	.byte	0x08
	.zero		1


	//   ....[45]....
        /*035c*/ 	.word	0x00000550
        /*0360*/ 	.word	0x000000ff
        /*0364*/ 	.word	0x00000190
        /*0368*/ 	.short	0x0100
        /*036a*/ 	.byte	0x08
	.zero		1


	//   ....[46]....
        /*036c*/ 	.word	0x00000560
        /*0370*/ 	.word	0x000000ff
        /*0374*/ 	.word	0x000000b8
        /*0378*/ 	.short	0x0100
        /*037a*/ 	.byte	0x08
	.zero		1


	//   ....[47]....
        /*037c*/ 	.word	0x00000570
        /*0380*/ 	.word	0x000000ff
        /*0384*/ 	.word	0x00000198
        /*0388*/ 	.short	0x0100
        /*038a*/ 	.byte	0x08
	.zero		1


	//   ....[48]....
        /*038c*/ 	.word	0x00000580
        /*0390*/ 	.word	0x000000ff
        /*0394*/ 	.word	0x000000c0
        /*0398*/ 	.short	0x0100
        /*039a*/ 	.byte	0x08
	.zero		1


	//   ....[49]....
        /*039c*/ 	.word	0x00000590
        /*03a0*/ 	.word	0x000000ff
        /*03a4*/ 	.word	0x000001a0
        /*03a8*/ 	.short	0x0100
        /*03aa*/ 	.byte	0x08
	.zero		1


	//   ....[50]....
        /*03ac*/ 	.word	0x000005a0
        /*03b0*/ 	.word	0x000000ff
        /*03b4*/ 	.word	0x000000c8
        /*03b8*/ 	.short	0x0100
        /*03ba*/ 	.byte	0x08
	.zero		1


	//   ....[51]....
        /*03bc*/ 	.word	0x000005b0
        /*03c0*/ 	.word	0x000000ff
        /*03c4*/ 	.word	0x000001a8
        /*03c8*/ 	.short	0x0100
        /*03ca*/ 	.byte	0x08
	.zero		1


	//   ....[52]....
        /*03cc*/ 	.word	0x000005c0
        /*03d0*/ 	.word	0x000000ff
        /*03d4*/ 	.word	0x000000d0
        /*03d8*/ 	.short	0x0100
        /*03da*/ 	.byte	0x08
	.zero		1


	//   ....[53]....
        /*03dc*/ 	.word	0x000005d0
        /*03e0*/ 	.word	0x000000ff
        /*03e4*/ 	.word	0x000001b0
        /*03e8*/ 	.short	0x0100
        /*03ea*/ 	.byte	0x08
	.zero		1


	//   ....[54]....
        /*03ec*/ 	.word	0x000005e0
        /*03f0*/ 	.word	0x000000ff
        /*03f4*/ 	.word	0x000000d8
        /*03f8*/ 	.short	0x0100
        /*03fa*/ 	.byte	0x08
	.zero		1


	//   ....[55]....
        /*03fc*/ 	.word	0x000005f0
        /*0400*/ 	.word	0x000000ff
        /*0404*/ 	.word	0x000001b8
        /*0408*/ 	.short	0x0100
        /*040a*/ 	.byte	0x08
	.zero		1


	//   ....[56]....
        /*040c*/ 	.word	0x00000a60
        /*0410*/ 	.word	0x000000ff
        /*0414*/ 	.word	0x000001d0
        /*0418*/ 	.short	0x0100
        /*041a*/ 	.byte	0x06
	.zero		1


	//   ....[57]....
        /*041c*/ 	.word	0x00000ae0
        /*0420*/ 	.word	0x000000ff
        /*0424*/ 	.word	0x000001d8
        /*0428*/ 	.short	0x0100
        /*042a*/ 	.byte	0x06
	.zero		1


	//   ....[58]....
        /*042c*/ 	.word	0x00001a20
        /*0430*/ 	.word	0x00000003
        /*0434*/ 	.word	0x00000000
        /*0438*/ 	.short	0x010a
        /*043a*/ 	.byte	0x3f
	.zero		1


	//   ....[59]....
        /*043c*/ 	.word	0x00001a80
        /*0440*/ 	.word	0x00000003
        /*0444*/ 	.word	0x00000000
        /*0448*/ 	.short	0x010a
        /*044a*/ 	.byte	0x3f
	.zero		1


	//   ....[60]....
        /*044c*/ 	.word	0x00001c90
        /*0450*/ 	.word	0x00000005
        /*0454*/ 	.word	0x00000000
        /*0458*/ 	.short	0x010a
        /*045a*/ 	.byte	0x3f
	.zero		1


	//   ....[61]....
        /*045c*/ 	.word	0x00001cd0
        /*0460*/ 	.word	0x00000005
        /*0464*/ 	.word	0x00000000
        /*0468*/ 	.short	0x010a
        /*046a*/ 	.byte	0x3f
	.zero		1


	//   ....[62]....
        /*046c*/ 	.word	0x00001dc0
        /*0470*/ 	.word	0x00000004
        /*0474*/ 	.word	0x00000000
        /*0478*/ 	.short	0x0101
        /*047a*/ 	.byte	0x3f
	.zero		1


	//   ....[63]....
        /*047c*/ 	.word	0x00001fb0
        /*0480*/ 	.word	0x00000004
        /*0484*/ 	.word	0x00000000
        /*0488*/ 	.short	0x0101
        /*048a*/ 	.byte	0x3f
	.zero		1


	//   ....[64]....
        /*048c*/ 	.word	0x000062d0
        /*0490*/ 	.word	0x00000017
        /*0494*/ 	.word	0x000000e0
        /*0498*/ 	.short	0x010a
        /*049a*/ 	.byte	0x3f
	.zero		1


	//   ....[65]....
        /*049c*/ 	.word	0x00006650
        /*04a0*/ 	.word	0x00000004
        /*04a4*/ 	.word	0x000001d8
        /*04a8*/ 	.short	0x0101
        /*04aa*/ 	.byte	0x3f
	.zero		1


	//   ....[66]....
        /*04ac*/ 	.word	0x00006da0
        /*04b0*/ 	.word	0x00000007
        /*04b4*/ 	.word	0x00000000
        /*04b8*/ 	.short	0x010a
        /*04ba*/ 	.byte	0x3f
	.zero		1


	//   ....[67]....
        /*04bc*/ 	.word	0x00006e20
        /*04c0*/ 	.word	0x00000006
        /*04c4*/ 	.word	0x00000000
        /*04c8*/ 	.short	0x010a
        /*04ca*/ 	.byte	0x3f
	.zero		1


	//   ....[68]....
        /*04cc*/ 	.word	0x00006eb0
        /*04d0*/ 	.word	0x00000007
        /*04d4*/ 	.word	0x00000000
        /*04d8*/ 	.short	0x010a
        /*04da*/ 	.byte	0x3f
	.zero		1


	//   ....[69]....
        /*04dc*/ 	.word	0x00006f40
        /*04e0*/ 	.word	0x00000006
        /*04e4*/ 	.word	0x00000000
        /*04e8*/ 	.short	0x010a
        /*04ea*/ 	.byte	0x3f
	.zero		1


	//   ....[70]....
        /*04ec*/ 	.word	0x00006fd0
        /*04f0*/ 	.word	0x00000007
        /*04f4*/ 	.word	0x00000000
        /*04f8*/ 	.short	0x010a
        /*04fa*/ 	.byte	0x3f
	.zero		1


	//   ....[71]....
        /*04fc*/ 	.word	0x00007060
        /*0500*/ 	.word	0x00000006
        /*0504*/ 	.word	0x00000000
        /*0508*/ 	.short	0x010a
        /*050a*/ 	.byte	0x3f
	.zero		1


	//   ....[72]....
        /*050c*/ 	.word	0x000070f0
        /*0510*/ 	.word	0x00000007
        /*0514*/ 	.word	0x00000000
        /*0518*/ 	.short	0x010a
        /*051a*/ 	.byte	0x3f
	.zero		1


	//   ....[73]....
        /*051c*/ 	.word	0x00007180
        /*0520*/ 	.word	0x00000006
        /*0524*/ 	.word	0x00000000
        /*0528*/ 	.short	0x010a
        /*052a*/ 	.byte	0x3f
	.zero		1


	//   ....[74]....
        /*052c*/ 	.word	0x00007210
        /*0530*/ 	.word	0x00000007
        /*0534*/ 	.word	0x00000000
        /*0538*/ 	.short	0x010a
        /*053a*/ 	.byte	0x3f
	.zero		1


	//   ....[75]....
        /*053c*/ 	.word	0x000072a0
        /*0540*/ 	.word	0x00000006
        /*0544*/ 	.word	0x00000000
        /*0548*/ 	.short	0x010a
        /*054a*/ 	.byte	0x3f
	.zero		1


	//   ....[76]....
        /*054c*/ 	.word	0x00007330
        /*0550*/ 	.word	0x00000007
        /*0554*/ 	.word	0x00000000
        /*0558*/ 	.short	0x010a
        /*055a*/ 	.byte	0x3f
	.zero		1


	//   ....[77]....
        /*055c*/ 	.word	0x000073c0
        /*0560*/ 	.word	0x00000006
        /*0564*/ 	.word	0x00000000
        /*0568*/ 	.short	0x010a
        /*056a*/ 	.byte	0x3f
	.zero		1


	//   ....[78]....
        /*056c*/ 	.word	0x00007450
        /*0570*/ 	.word	0x00000007
        /*0574*/ 	.word	0x00000000
        /*0578*/ 	.short	0x010a
        /*057a*/ 	.byte	0x3f
	.zero		1


	//   ....[79]....
        /*057c*/ 	.word	0x000074e0
        /*0580*/ 	.word	0x00000006
        /*0584*/ 	.word	0x00000000
        /*0588*/ 	.short	0x010a
        /*058a*/ 	.byte	0x3f
	.zero		1


	//   ....[80]....
        /*058c*/ 	.word	0x00007570
        /*0590*/ 	.word	0x00000007
        /*0594*/ 	.word	0x00000000
        /*0598*/ 	.short	0x010a
        /*059a*/ 	.byte	0x3f
	.zero		1


	//   ....[81]....
        /*059c*/ 	.word	0x00007600
        /*05a0*/ 	.word	0x00000006
        /*05a4*/ 	.word	0x00000000
        /*05a8*/ 	.short	0x010a
        /*05aa*/ 	.byte	0x3f
	.zero		1


	//   ....[82]....
        /*05ac*/ 	.word	0x00007690
        /*05b0*/ 	.word	0x00000007
        /*05b4*/ 	.word	0x00000000
        /*05b8*/ 	.short	0x010a
        /*05ba*/ 	.byte	0x3f
	.zero		1


	//   ....[83]....
        /*05bc*/ 	.word	0x00007720
        /*05c0*/ 	.word	0x00000006
        /*05c4*/ 	.word	0x00000000
        /*05c8*/ 	.short	0x010a
        /*05ca*/ 	.byte	0x3f
	.zero		1


	//   ....[84]....
        /*05cc*/ 	.word	0x000077b0
        /*05d0*/ 	.word	0x00000007
        /*05d4*/ 	.word	0x00000000
        /*05d8*/ 	.short	0x010a
        /*05da*/ 	.byte	0x3f
	.zero		1


	//   ....[85]....
        /*05dc*/ 	.word	0x00007840
        /*05e0*/ 	.word	0x00000006
        /*05e4*/ 	.word	0x00000000
        /*05e8*/ 	.short	0x010a
        /*05ea*/ 	.byte	0x3f
	.zero		1


	//   ....[86]....
        /*05ec*/ 	.word	0x000078d0
        /*05f0*/ 	.word	0x00000007
        /*05f4*/ 	.word	0x00000000
        /*05f8*/ 	.short	0x010a
        /*05fa*/ 	.byte	0x3f
	.zero		1


	//   ....[87]....
        /*05fc*/ 	.word	0x00007960
        /*0600*/ 	.word	0x00000006
        /*0604*/ 	.word	0x00000000
        /*0608*/ 	.short	0x010a
        /*060a*/ 	.byte	0x3f
	.zero		1


	//   ....[88]....
        /*060c*/ 	.word	0x000079f0
        /*0610*/ 	.word	0x00000007
        /*0614*/ 	.word	0x00000000
        /*0618*/ 	.short	0x010a
        /*061a*/ 	.byte	0x3f
	.zero		1


	//   ....[89]....
        /*061c*/ 	.word	0x00007a80
        /*0620*/ 	.word	0x00000006
        /*0624*/ 	.word	0x00000000
        /*0628*/ 	.short	0x010a
        /*062a*/ 	.byte	0x3f
	.zero		1


	//   ....[90]....
        /*062c*/ 	.word	0x00007b10
        /*0630*/ 	.word	0x00000007
        /*0634*/ 	.word	0x00000000
        /*0638*/ 	.short	0x010a
        /*063a*/ 	.byte	0x3f
	.zero		1


	//   ....[91]....
        /*063c*/ 	.word	0x00007ba0
        /*0640*/ 	.word	0x00000006
        /*0644*/ 	.word	0x00000000
        /*0648*/ 	.short	0x010a
        /*064a*/ 	.byte	0x3f
	.zero		1


	//   ....[92]....
        /*064c*/ 	.word	0x00007c30
        /*0650*/ 	.word	0x00000007
        /*0654*/ 	.word	0x00000000
        /*0658*/ 	.short	0x010a
        /*065a*/ 	.byte	0x3f
	.zero		1


	//   ....[93]....
        /*065c*/ 	.word	0x00007cc0
        /*0660*/ 	.word	0x00000005
        /*0664*/ 	.word	0x00000000
        /*0668*/ 	.short	0x010a
        /*066a*/ 	.byte	0x3f
	.zero		1


	//   ....[94]....
        /*066c*/ 	.word	0x00007d20
        /*0670*/ 	.word	0x00000003
        /*0674*/ 	.word	0x00000000
        /*0678*/ 	.short	0x010a
        /*067a*/ 	.byte	0x3f
	.zero		1


	//   ....[95]....
        /*067c*/ 	.word	0x00007d70
        /*0680*/ 	.word	0x00000005
        /*0684*/ 	.word	0x00000000
        /*0688*/ 	.short	0x010a
        /*068a*/ 	.byte	0x3f
	.zero		1


	//   ....[96]....
        /*068c*/ 	.word	0x00007e40
        /*0690*/ 	.word	0x00000017
        /*0694*/ 	.word	0x000000e0
        /*0698*/ 	.short	0x010a
        /*069a*/ 	.byte	0x3f
	.zero		1


	//   ....[97]....
        /*069c*/ 	.word	0x00007f10
        /*06a0*/ 	.word	0x00000007
        /*06a4*/ 	.word	0x00000000
        /*06a8*/ 	.short	0x010a
        /*06aa*/ 	.byte	0x3f
	.zero		1


	//   ....[98]....
        /*06ac*/ 	.word	0x00007f60
        /*06b0*/ 	.word	0x00000006
        /*06b4*/ 	.word	0x00000000
        /*06b8*/ 	.short	0x010a
        /*06ba*/ 	.byte	0x3f
	.zero		1


	//   ....[99]....
        /*06bc*/ 	.word	0x00007fb0
        /*06c0*/ 	.word	0x00000007
        /*06c4*/ 	.word	0x00000000
        /*06c8*/ 	.short	0x010a
        /*06ca*/ 	.byte	0x3f
	.zero		1


	//   ....[100]....
        /*06cc*/ 	.word	0x00008000
        /*06d0*/ 	.word	0x00000006
        /*06d4*/ 	.word	0x00000000
        /*06d8*/ 	.short	0x010a
        /*06da*/ 	.byte	0x3f
	.zero		1


	//   ....[101]....
        /*06dc*/ 	.word	0x00008050
        /*06e0*/ 	.word	0x00000007
        /*06e4*/ 	.word	0x00000000
        /*06e8*/ 	.short	0x010a
        /*06ea*/ 	.byte	0x3f
	.zero		1


	//   ....[102]....
        /*06ec*/ 	.word	0x000080a0
        /*06f0*/ 	.word	0x00000006
        /*06f4*/ 	.word	0x00000000
        /*06f8*/ 	.short	0x010a
        /*06fa*/ 	.byte	0x3f
	.zero		1


	//   ....[103]....
        /*06fc*/ 	.word	0x000080f0
        /*0700*/ 	.word	0x00000007
        /*0704*/ 	.word	0x00000000
        /*0708*/ 	.short	0x010a
        /*070a*/ 	.byte	0x3f
	.zero		1


	//   ....[104]....
        /*070c*/ 	.word	0x00008140
        /*0710*/ 	.word	0x00000006
        /*0714*/ 	.word	0x00000000
        /*0718*/ 	.short	0x010a
        /*071a*/ 	.byte	0x3f
	.zero		1


	//   ....[105]....
        /*071c*/ 	.word	0x00008190
        /*0720*/ 	.word	0x00000007
        /*0724*/ 	.word	0x00000000
        /*0728*/ 	.short	0x010a
        /*072a*/ 	.byte	0x3f
	.zero		1


	//   ....[106]....
        /*072c*/ 	.word	0x000081e0
        /*0730*/ 	.word	0x00000006
        /*0734*/ 	.word	0x00000000
        /*0738*/ 	.short	0x010a
        /*073a*/ 	.byte	0x3f
	.zero		1


	//   ....[107]....
        /*073c*/ 	.word	0x00008230
        /*0740*/ 	.word	0x00000007
        /*0744*/ 	.word	0x00000000
        /*0748*/ 	.short	0x010a
        /*074a*/ 	.byte	0x3f
	.zero		1


	//   ....[108]....
        /*074c*/ 	.word	0x00008280
        /*0750*/ 	.word	0x00000006
        /*0754*/ 	.word	0x00000000
        /*0758*/ 	.short	0x010a
        /*075a*/ 	.byte	0x3f
	.zero		1


	//   ....[109]....
        /*075c*/ 	.word	0x000082d0
        /*0760*/ 	.word	0x00000007
        /*0764*/ 	.word	0x00000000
        /*0768*/ 	.short	0x010a
        /*076a*/ 	.byte	0x3f
	.zero		1


	//   ....[110]....
        /*076c*/ 	.word	0x00008320
        /*0770*/ 	.word	0x00000006
        /*0774*/ 	.word	0x00000000
        /*0778*/ 	.short	0x010a
        /*077a*/ 	.byte	0x3f
	.zero		1


	//   ....[111]....
        /*077c*/ 	.word	0x00008370
        /*0780*/ 	.word	0x00000007
        /*0784*/ 	.word	0x00000000
        /*0788*/ 	.short	0x010a
        /*078a*/ 	.byte	0x3f
	.zero		1


	//   ....[112]....
        /*078c*/ 	.word	0x000083c0
        /*0790*/ 	.word	0x00000006
        /*0794*/ 	.word	0x00000000
        /*0798*/ 	.short	0x010a
        /*079a*/ 	.byte	0x3f
	.zero		1


	//   ....[113]....
        /*079c*/ 	.word	0x00008410
        /*07a0*/ 	.word	0x00000007
        /*07a4*/ 	.word	0x00000000
        /*07a8*/ 	.short	0x010a
        /*07aa*/ 	.byte	0x3f
	.zero		1


	//   ....[114]....
        /*07ac*/ 	.word	0x00008460
        /*07b0*/ 	.word	0x00000006
        /*07b4*/ 	.word	0x00000000
        /*07b8*/ 	.short	0x010a
        /*07ba*/ 	.byte	0x3f
	.zero		1


	//   ....[115]....
        /*07bc*/ 	.word	0x000084b0
        /*07c0*/ 	.word	0x00000007
        /*07c4*/ 	.word	0x00000000
        /*07c8*/ 	.short	0x010a
        /*07ca*/ 	.byte	0x3f
	.zero		1


	//   ....[116]....
        /*07cc*/ 	.word	0x00008500
        /*07d0*/ 	.word	0x00000006
        /*07d4*/ 	.word	0x00000000
        /*07d8*/ 	.short	0x010a
        /*07da*/ 	.byte	0x3f
	.zero		1


	//   ....[117]....
        /*07dc*/ 	.word	0x00008550
        /*07e0*/ 	.word	0x00000007
        /*07e4*/ 	.word	0x00000000
        /*07e8*/ 	.short	0x010a
        /*07ea*/ 	.byte	0x3f
	.zero		1


	//   ....[118]....
        /*07ec*/ 	.word	0x000085a0
        /*07f0*/ 	.word	0x00000006
        /*07f4*/ 	.word	0x00000000
        /*07f8*/ 	.short	0x010a
        /*07fa*/ 	.byte	0x3f
	.zero		1


	//   ....[119]....
        /*07fc*/ 	.word	0x000085f0
        /*0800*/ 	.word	0x00000007
        /*0804*/ 	.word	0x00000000
        /*0808*/ 	.short	0x010a
        /*080a*/ 	.byte	0x3f
	.zero		1


	//   ....[120]....
        /*080c*/ 	.word	0x00008640
        /*0810*/ 	.word	0x00000006
        /*0814*/ 	.word	0x00000000
        /*0818*/ 	.short	0x010a
        /*081a*/ 	.byte	0x3f
	.zero		1


	//   ....[121]....
        /*081c*/ 	.word	0x00008690
        /*0820*/ 	.word	0x00000007
        /*0824*/ 	.word	0x00000000
        /*0828*/ 	.short	0x010a
        /*082a*/ 	.byte	0x3f
	.zero		1


	//   ....[122]....
        /*082c*/ 	.word	0x000086e0
        /*0830*/ 	.word	0x00000006
        /*0834*/ 	.word	0x00000000
        /*0838*/ 	.short	0x010a
        /*083a*/ 	.byte	0x3f
	.zero		1


	//   ....[123]....
        /*083c*/ 	.word	0x00008730
        /*0840*/ 	.word	0x00000007
        /*0844*/ 	.word	0x00000000
        /*0848*/ 	.short	0x010a
        /*084a*/ 	.byte	0x3f
	.zero		1


	//----- nvinfo : EIATTR_NUM_MBARRIERS
	.align		4
.L_35:
        /*084c*/ 	.byte	0x03, 0x38
        /*084e*/ 	.short	0x003a


	//----- nvinfo : EIATTR_EXIT_INSTR_OFFSETS
	.align		4
        /*0850*/ 	.byte	0x04, 0x1c
        /*0852*/ 	.short	(.L_37 - .L_36)


	//   ....[0]....
.L_36:
        /*0854*/ 	.word	0x00000d00


	//   ....[1]....
        /*0858*/ 	.word	0x00001520


	//   ....[2]....
        /*085c*/ 	.word	0x00005a40


	//   ....[3]....
        /*0860*/ 	.word	0x00005fa0


	//   ....[4]....
        /*0864*/ 	.word	0x00007d10


	//----- nvinfo : EIATTR_MAX_THREADS
	.align		4
.L_37:
        /*0868*/ 	.byte	0x04, 0x05
        /*086a*/ 	.short	(.L_39 - .L_38)
.L_38:
        /*086c*/ 	.word	0x00000180
        /*0870*/ 	.word	0x00000001
        /*0874*/ 	.word	0x00000001


	//----- nvinfo : EIATTR_CRS_STACK_SIZE
	.align		4
.L_39:
        /*0878*/ 	.byte	0x04, 0x1e
        /*087a*/ 	.short	(.L_41 - .L_40)
.L_40:
        /*087c*/ 	.word	0x00000000


	//----- nvinfo : EIATTR_CBANK_PARAM_SIZE
	.align		4
.L_41:
        /*0880*/ 	.byte	0x03, 0x19
        /*0882*/ 	.short	0x0470


	//----- nvinfo : EIATTR_PARAM_CBANK
	.align		4
        /*0884*/ 	.byte	0x04, 0x0a
        /*0886*/ 	.short	(.L_43 - .L_42)
	.align		4
.L_42:
        /*0888*/ 	.word	index@(.nv.constant0._ZN7cutlass13device_kernelINS_4gemm6kernel13GemmUniversalIN4cute5tupleIJiiiiEEENS1_10collective13CollectiveMmaINS1_34MainloopSm90TmaGmmaWarpSpecializedILi28ENS5_IJNS4_1CILi8EEENSA_ILi1EEESC_EEENS1_35KernelTmaWarpSpecializedCooperativeEEENS5_IJNSA_ILi128EEESG_NSA_ILi32EEEEEEaNS5_IJlSC_lEEEaSJ_NS4_8TiledMMAINS4_8MMA_AtomIJNS4_4SM904GMMA27MMA_64x128x32_S32S8S8_SS_TNEEEENS4_6LayoutINS5_IJNSA_ILi2EEESC_SC_EEENS5_IJSC_NSA_ILi0EEEST_EEEEENS5_IJNS4_10UnderscoreESW_SW_EEEEENS4_13SM90_TMA_LOADENS4_14ComposedLayoutINS4_7SwizzleILi1ELi4ELi3EEENS4_18smem_ptr_flag_bitsILi8EEENSQ_INS5_IJSB_SH_EEENS5_IJSH_SC_EEEEEEEvNS4_8identityENS4_23SM90_TMA_LOAD_MULTICASTES18_vS19_EENS_8epilogue10collective6detail29Sm90TmaWarpSpecializedAdapterINS1D_15DefaultEpilogueIaSJ_SJ_NS1C_6thread17LinearCombinationIaLi1EiiLNS1H_9ScaleType4KindE0ELNS_15FloatRoundStyleE2EaEENS1_15EpilogueDefaultEEEEEvvEEEEvNT_6ParamsE)
        /*088c*/ 	.short	0x0210
        /*088e*/ 	.short	0x0470


	//----- nvinfo : EIATTR_SW_WAR
	.align		4
.L_43:
        /*0890*/ 	.byte	0x04, 0x36
        /*0892*/ 	.short	(.L_45 - .L_44)
.L_44:
        /*0894*/ 	.word	0x00000008
.L_45:


//--------------------- .nv.callgraph             --------------------------
	.section	.nv.callgraph,"",@"SHT_CUDA_CALLGRAPH"
	.align	4
	.sectionentsize	8
	.align		4
        /*0000*/ 	.word	0x00000000
	.align		4
        /*0004*/ 	.word	0xffffffff
	.align		4
        /*0008*/ 	.word	index@(_ZN7cutlass13device_kernelINS_4gemm6kernel13GemmUniversalIN4cute5tupleIJiiiiEEENS1_10collective13CollectiveMmaINS1_34MainloopSm90TmaGmmaWarpSpecializedILi28ENS5_IJNS4_1CILi8EEENSA_ILi1EEESC_EEENS1_35KernelTmaWarpSpecializedCooperativeEEENS5_IJNSA_ILi128EEESG_NSA_ILi32EEEEEEaNS5_IJlSC_lEEEaSJ_NS4_8TiledMMAINS4_8MMA_AtomIJNS4_4SM904GMMA27MMA_64x128x32_S32S8S8_SS_TNEEEENS4_6LayoutINS5_IJNSA_ILi2EEESC_SC_EEENS5_IJSC_NSA_ILi0EEEST_EEEEENS5_IJNS4_10UnderscoreESW_SW_EEEEENS4_13SM90_TMA_LOADENS4_14ComposedLayoutINS4_7SwizzleILi1ELi4ELi3EEENS4_18smem_ptr_flag_bitsILi8EEENSQ_INS5_IJSB_SH_EEENS5_IJSH_SC_EEEEEEEvNS4_8identityENS4_23SM90_TMA_LOAD_MULTICASTES18_vS19_EENS_8epilogue10collective6detail29Sm90TmaWarpSpecializedAdapterINS1D_15DefaultEpilogueIaSJ_SJ_NS1C_6thread17LinearCombinationIaLi1EiiLNS1H_9ScaleType4KindE0ELNS_15FloatRoundStyleE2EaEENS1_15EpilogueDefaultEEEEEvvEEEEvNT_6ParamsE)
	.align		4
        /*000c*/ 	.word	index@(__assertfail)
	.align		4
        /*0010*/ 	.word	0x00000000
	.align		4
        /*0014*/ 	.word	0xfffffffe
	.align		4
        /*0018*/ 	.word	0x00000000
	.align		4
        /*001c*/ 	.word	0xfffffffd
	.align		4
        /*0020*/ 	.word	0x00000000
	.align		4
        /*0024*/ 	.word	0xfffffffc


//--------------------- .nv.constant4             --------------------------
	.section	.nv.constant4,"a",@progbits
	.align	8
	.align		8
.nv.constant4:
        /*0000*/ 	.dword	__assertfail
	.align		8
        /*0008*/ 	.dword	__unnamed_1
	.align		8
        /*0010*/ 	.dword	_ZN40_INTERNAL_b6a27d45_4_k_cu_ddd5bae2_243034cuda3std3__45__cpo5beginE
	.align		8
        /*0018*/ 	.dword	_ZN40_INTERNAL_b6a27d45_4_k_cu_ddd5bae2_243034cuda3std3__45__cpo3endE
	.align		8
        /*0020*/ 	.dword	_ZN40_INTERNAL_b6a27d45_4_k_cu_ddd5bae2_243034cuda3std3__45__cpo6cbeginE
	.align		8
        /*0028*/ 	.dword	_ZN40_INTERNAL_b6a27d45_4_k_cu_ddd5bae2_243034cuda3std3__45__cpo4cendE
	.align		8
        /*0030*/ 	.dword	_ZN40_INTERNAL_b6a27d45_4_k_cu_ddd5bae2_243034cuda3std3__442_GLOBAL__N__b6a27d45_4_k_cu_ddd5bae2_243036ignoreE
	.align		8
        /*0038*/ 	.dword	_ZN40_INTERNAL_b6a27d45_4_k_cu_ddd5bae2_243034cuda3std3__419piecewise_constructE
	.align		8
        /*0040*/ 	.dword	_ZN40_INTERNAL_b6a27d45_4_k_cu_ddd5bae2_243034cuda3std3__48in_placeE
	.align		8
        /*0048*/ 	.dword	_ZN40_INTERNAL_b6a27d45_4_k_cu_ddd5bae2_243034cuda3std6ranges3__45__cpo4swapE
	.align		8
        /*0050*/ 	.dword	_ZN40_INTERNAL_b6a27d45_4_k_cu_ddd5bae2_243034cuda3std6ranges3__45__cpo9iter_moveE
	.align		8
        /*0058*/ 	.dword	_ZN40_INTERNAL_b6a27d45_4_k_cu_ddd5bae2_243034cute7productE
	.align		8
        /*0060*/ 	.dword	_ZN40_INTERNAL_b6a27d45_4_k_cu_ddd5bae2_243034cute1_E
	.align		8
        /*0068*/ 	.dword	$str$22
	.align		8
        /*0070*/ 	.dword	$str$23


//--------------------- .text._ZN7cutlass13device_kernelINS_4gemm6kernel13GemmUniversalIN4cute5tupleIJiiiiEEENS1_10collective13CollectiveMmaINS1_34MainloopSm90TmaGmmaWarpSpecializedILi28ENS5_IJNS4_1CILi8EEENSA_ILi1EEESC_EEENS1_35KernelTmaWarpSpecializedCooperativeEEENS5_IJNSA_ILi128EEESG_NSA_ILi32EEEEEEaNS5_IJlSC_lEEEaSJ_NS4_8TiledMMAINS4_8MMA_AtomIJNS4_4SM904GMMA27MMA_64x128x32_S32S8S8_SS_TNEEEENS4_6LayoutINS5_IJNSA_ILi2EEESC_SC_EEENS5_IJSC_NSA_ILi0EEEST_EEEEENS5_IJNS4_10UnderscoreESW_SW_EEEEENS4_13SM90_TMA_LOADENS4_14ComposedLayoutINS4_7SwizzleILi1ELi4ELi3EEENS4_18smem_ptr_flag_bitsILi8EEENSQ_INS5_IJSB_SH_EEENS5_IJSH_SC_EEEEEEEvNS4_8identityENS4_23SM90_TMA_LOAD_MULTICASTES18_vS19_EENS_8epilogue10collective6detail29Sm90TmaWarpSpecializedAdapterINS1D_15DefaultEpilogueIaSJ_SJ_NS1C_6thread17LinearCombinationIaLi1EiiLNS1H_9ScaleType4KindE0ELNS_15FloatRoundStyleE2EaEENS1_15EpilogueDefaultEEEEEvvEEEEvNT_6ParamsE --------------------------
	.section	.text._ZN7cutlass13device_kernelINS_4gemm6kernel13GemmUniversalIN4cute5tupleIJiiiiEEENS1_10collective13CollectiveMmaINS1_34MainloopSm90TmaGmmaWarpSpecializedILi28ENS5_IJNS4_1CILi8EEENSA_ILi1EEESC_EEENS1_35KernelTmaWarpSpecializedCooperativeEEENS5_IJNSA_ILi128EEESG_NSA_ILi32EEEEEEaNS5_IJlSC_lEEEaSJ_NS4_8TiledMMAINS4_8MMA_AtomIJNS4_4SM904GMMA27MMA_64x128x32_S32S8S8_SS_TNEEEENS4_6LayoutINS5_IJNSA_ILi2EEESC_SC_EEENS5_IJSC_NSA_ILi0EEEST_EEEEENS5_IJNS4_10UnderscoreESW_SW_EEEEENS4_13SM90_TMA_LOADENS4_14ComposedLayoutINS4_7SwizzleILi1ELi4ELi3EEENS4_18smem_ptr_flag_bitsILi8EEENSQ_INS5_IJSB_SH_EEENS5_IJSH_SC_EEEEEEEvNS4_8identityENS4_23SM90_TMA_LOAD_MULTICASTES18_vS19_EENS_8epilogue10collective6detail29Sm90TmaWarpSpecializedAdapterINS1D_15DefaultEpilogueIaSJ_SJ_NS1C_6thread17LinearCombinationIaLi1EiiLNS1H_9ScaleType4KindE0ELNS_15FloatRoundStyleE2EaEENS1_15EpilogueDefaultEEEEEvvEEEEvNT_6ParamsE,"ax",@progbits
	.align	128
.text._ZN7cutlass13device_kernelINS_4gemm6kernel13GemmUniversalIN4cute5tupleIJiiiiEEENS1_10collective13CollectiveMmaINS1_34MainloopSm90TmaGmmaWarpSpecializedILi28ENS5_IJNS4_1CILi8EEENSA_ILi1EEESC_EEENS1_35KernelTmaWarpSpecializedCooperativeEEENS5_IJNSA_ILi128EEESG_NSA_ILi32EEEEEEaNS5_IJlSC_lEEEaSJ_NS4_8TiledMMAINS4_8MMA_AtomIJNS4_4SM904GMMA27MMA_64x128x32_S32S8S8_SS_TNEEEENS4_6LayoutINS5_IJNSA_ILi2EEESC_SC_EEENS5_IJSC_NSA_ILi0EEEST_EEEEENS5_IJNS4_10UnderscoreESW_SW_EEEEENS4_13SM90_TMA_LOADENS4_14ComposedLayoutINS4_7SwizzleILi1ELi4ELi3EEENS4_18smem_ptr_flag_bitsILi8EEENSQ_INS5_IJSB_SH_EEENS5_IJSH_SC_EEEEEEEvNS4_8identityENS4_23SM90_TMA_LOAD_MULTICASTES18_vS19_EENS_8epilogue10collective6detail29Sm90TmaWarpSpecializedAdapterINS1D_15DefaultEpilogueIaSJ_SJ_NS1C_6thread17LinearCombinationIaLi1EiiLNS1H_9ScaleType4KindE0ELNS_15FloatRoundStyleE2EaEENS1_15EpilogueDefaultEEEEEvvEEEEvNT_6ParamsE:
        .type           _ZN7cutlass13device_kernelINS_4gemm6kernel13GemmUniversalIN4cute5tupleIJiiiiEEENS1_10collective13CollectiveMmaINS1_34MainloopSm90TmaGmmaWarpSpecializedILi28ENS5_IJNS4_1CILi8EEENSA_ILi1EEESC_EEENS1_35KernelTmaWarpSpecializedCooperativeEEENS5_IJNSA_ILi128EEESG_NSA_ILi32EEEEEEaNS5_IJlSC_lEEEaSJ_NS4_8TiledMMAINS4_8MMA_AtomIJNS4_4SM904GMMA27MMA_64x128x32_S32S8S8_SS_TNEEEENS4_6LayoutINS5_IJNSA_ILi2EEESC_SC_EEENS5_IJSC_NSA_ILi0EEEST_EEEEENS5_IJNS4_10UnderscoreESW_SW_EEEEENS4_13SM90_TMA_LOADENS4_14ComposedLayoutINS4_7SwizzleILi1ELi4ELi3EEENS4_18smem_ptr_flag_bitsILi8EEENSQ_INS5_IJSB_SH_EEENS5_IJSH_SC_EEEEEEEvNS4_8identityENS4_23SM90_TMA_LOAD_MULTICASTES18_vS19_EENS_8epilogue10collective6detail29Sm90TmaWarpSpecializedAdapterINS1D_15DefaultEpilogueIaSJ_SJ_NS1C_6thread17LinearCombinationIaLi1EiiLNS1H_9ScaleType4KindE0ELNS_15FloatRoundStyleE2EaEENS1_15EpilogueDefaultEEEEEvvEEEEvNT_6ParamsE,@function
        .size           _ZN7cutlass13device_kernelINS_4gemm6kernel13GemmUniversalIN4cute5tupleIJiiiiEEENS1_10collective13CollectiveMmaINS1_34MainloopSm90TmaGmmaWarpSpecializedILi28ENS5_IJNS4_1CILi8EEENSA_ILi1EEESC_EEENS1_35KernelTmaWarpSpecializedCooperativeEEENS5_IJNSA_ILi128EEESG_NSA_ILi32EEEEEEaNS5_IJlSC_lEEEaSJ_NS4_8TiledMMAINS4_8MMA_AtomIJNS4_4SM904GMMA27MMA_64x128x32_S32S8S8_SS_TNEEEENS4_6LayoutINS5_IJNSA_ILi2EEESC_SC_EEENS5_IJSC_NSA_ILi0EEEST_EEEEENS5_IJNS4_10UnderscoreESW_SW_EEEEENS4_13SM90_TMA_LOADENS4_14ComposedLayoutINS4_7SwizzleILi1ELi4ELi3EEENS4_18smem_ptr_flag_bitsILi8EEENSQ_INS5_IJSB_SH_EEENS5_IJSH_SC_EEEEEEEvNS4_8identityENS4_23SM90_TMA_LOAD_MULTICASTES18_vS19_EENS_8epilogue10collective6detail29Sm90TmaWarpSpecializedAdapterINS1D_15DefaultEpilogueIaSJ_SJ_NS1C_6thread17LinearCombinationIaLi1EiiLNS1H_9ScaleType4KindE0ELNS_15FloatRoundStyleE2EaEENS1_15EpilogueDefaultEEEEEvvEEEEvNT_6ParamsE,(.L_x_250 - _ZN7cutlass13device_kernelINS_4gemm6kernel13GemmUniversalIN4cute5tupleIJiiiiEEENS1_10collective13CollectiveMmaINS1_34MainloopSm90TmaGmmaWarpSpecializedILi28ENS5_IJNS4_1CILi8EEENSA_ILi1EEESC_EEENS1_35KernelTmaWarpSpecializedCooperativeEEENS5_IJNSA_ILi128EEESG_NSA_ILi32EEEEEEaNS5_IJlSC_lEEEaSJ_NS4_8TiledMMAINS4_8MMA_AtomIJNS4_4SM904GMMA27MMA_64x128x32_S32S8S8_SS_TNEEEENS4_6LayoutINS5_IJNSA_ILi2EEESC_SC_EEENS5_IJSC_NSA_ILi0EEEST_EEEEENS5_IJNS4_10UnderscoreESW_SW_EEEEENS4_13SM90_TMA_LOADENS4_14ComposedLayoutINS4_7SwizzleILi1ELi4ELi3EEENS4_18smem_ptr_flag_bitsILi8EEENSQ_INS5_IJSB_SH_EEENS5_IJSH_SC_EEEEEEEvNS4_8identityENS4_23SM90_TMA_LOAD_MULTICASTES18_vS19_EENS_8epilogue10collective6detail29Sm90TmaWarpSpecializedAdapterINS1D_15DefaultEpilogueIaSJ_SJ_NS1C_6thread17LinearCombinationIaLi1EiiLNS1H_9ScaleType4KindE0ELNS_15FloatRoundStyleE2EaEENS1_15EpilogueDefaultEEEEEvvEEEEvNT_6ParamsE)
        .other          _ZN7cutlass13device_kernelINS_4gemm6kernel13GemmUniversalIN4cute5tupleIJiiiiEEENS1_10collective13CollectiveMmaINS1_34MainloopSm90TmaGmmaWarpSpecializedILi28ENS5_IJNS4_1CILi8EEENSA_ILi1EEESC_EEENS1_35KernelTmaWarpSpecializedCooperativeEEENS5_IJNSA_ILi128EEESG_NSA_ILi32EEEEEEaNS5_IJlSC_lEEEaSJ_NS4_8TiledMMAINS4_8MMA_AtomIJNS4_4SM904GMMA27MMA_64x128x32_S32S8S8_SS_TNEEEENS4_6LayoutINS5_IJNSA_ILi2EEESC_SC_EEENS5_IJSC_NSA_ILi0EEEST_EEEEENS5_IJNS4_10UnderscoreESW_SW_EEEEENS4_13SM90_TMA_LOADENS4_14ComposedLayoutINS4_7SwizzleILi1ELi4ELi3EEENS4_18smem_ptr_flag_bitsILi8EEENSQ_INS5_IJSB_SH_EEENS5_IJSH_SC_EEEEEEEvNS4_8identityENS4_23SM90_TMA_LOAD_MULTICASTES18_vS19_EENS_8epilogue10collective6detail29Sm90TmaWarpSpecializedAdapterINS1D_15DefaultEpilogueIaSJ_SJ_NS1C_6thread17LinearCombinationIaLi1EiiLNS1H_9ScaleType4KindE0ELNS_15FloatRoundStyleE2EaEENS1_15EpilogueDefaultEEEEEvvEEEEvNT_6ParamsE,@"STO_CUDA_ENTRY STV_DEFAULT"
_ZN7cutlass13device_kernelINS_4gemm6kernel13GemmUniversalIN4cute5tupleIJiiiiEEENS1_10collective13CollectiveMmaINS1_34MainloopSm90TmaGmmaWarpSpecializedILi28ENS5_IJNS4_1CILi8EEENSA_ILi1EEESC_EEENS1_35KernelTmaWarpSpecializedCooperativeEEENS5_IJNSA_ILi128EEESG_NSA_ILi32EEEEEEaNS5_IJlSC_lEEEaSJ_NS4_8TiledMMAINS4_8MMA_AtomIJNS4_4SM904GMMA27MMA_64x128x32_S32S8S8_SS_TNEEEENS4_6LayoutINS5_IJNSA_ILi2EEESC_SC_EEENS5_IJSC_NSA_ILi0EEEST_EEEEENS5_IJNS4_10UnderscoreESW_SW_EEEEENS4_13SM90_TMA_LOADENS4_14ComposedLayoutINS4_7SwizzleILi1ELi4ELi3EEENS4_18smem_ptr_flag_bitsILi8EEENSQ_INS5_IJSB_SH_EEENS5_IJSH_SC_EEEEEEEvNS4_8identityENS4_23SM90_TMA_LOAD_MULTICASTES18_vS19_EENS_8epilogue10collective6detail29Sm90TmaWarpSpecializedAdapterINS1D_15DefaultEpilogueIaSJ_SJ_NS1C_6thread17LinearCombinationIaLi1EiiLNS1H_9ScaleType4KindE0ELNS_15FloatRoundStyleE2EaEENS1_15EpilogueDefaultEEEEEvvEEEEvNT_6ParamsE:
[----:B------:R-:W0:Y:S01]  /*0000*/  LDC R1, c[0x0][0x28] ;  /* 0x00000a00ff017b82 */ /* 0x000e220000000800 */
[----:B------:R-:W1:Y:S01]  /*0010*/  S2R R94, SR_TID.X ;  /* 0x00000000005e7919 */ /* 0x000e620000002100 */
[----:B------:R-:W-:Y:S01]  /*0020*/  ELECT P0, URZ, PT ;  /* 0x00000000003f782f */ /* 0x000fe20003800000 */
[----:B------:R-:W-:Y:S01]  /*0030*/  BSSY B0, `(.L_x_0) ;  /* 0x000000f000007945 */ /* 0x000fe20003800000 */
[--C-:B-1----:R-:W-:Y:S02]  /*0040*/  SHF.R.U32.HI R0, RZ, 0x5, R94.reuse ;  /* 0x00000005ff007819 */ /* 0x102fe4000001165e */
[----:B------:R-:W-:-:S03]  /*0050*/  SHF.R.U32.HI R7, RZ, 0x7, R94 ;  /* 0x00000007ff077819 */ /* 0x000fc6000001165e */
[----:B------:R-:W1:Y:S04]  /*0060*/  SHFL.IDX PT, R3, R0, RZ, 0x1f ;  /* 0x00001fff00037589 */ /* 0x000e6800000e0000 */
[----:B------:R2:W3:Y:S01]  /*0070*/  SHFL.IDX PT, R2, R7, RZ, 0x1f ;  /* 0x00001fff07027589 */ /* 0x0004e200000e0000 */
[----:B-1----:R-:W-:-:S13]  /*0080*/  ISETP.NE.OR P0, PT, R3, RZ, !P0 ;  /* 0x000000ff0300720c */ /* 0x002fda0004705670 */
[----:B0-23--:R-:W-:Y:S05]  /*0090*/  @P0 BRA `(.L_x_1) ;  /* 0x0000000000200947 */ /* 0x00dfea0003800000 */
[----:B------:R-:W-:Y:S02]  /*00a0*/  ULDC.64 UR4, c[0x0][0x198] ;  /* 0x0000660000047ab9 */ /* 0x000fe40000000a00 */
[----:B------:R-:W-:Y:S02]  /*00b0*/  UIADD3 UR6, UP0, UR4, 0xf0, URZ ;  /* 0x000000f004067890 */ /* 0x000fe4000ff1e03f */
[----:B------:R-:W-:Y:S02]  /*00c0*/  UIADD3 UR4, UP1, UR4, 0x1f0, URZ ;  /* 0x000001f004047890 */ /* 0x000fe4000ff3e03f */
[----:B------:R-:W-:Y:S02]  /*00d0*/  UIADD3.X UR7, URZ, UR5, URZ, UP0, !UPT ;  /* 0x000000053f077290 */ /* 0x000fe400087fe43f */
[----:B------:R-:W-:-:S07]  /*00e0*/  UIADD3.X UR5, URZ, UR5, URZ, UP1, !UPT ;  /* 0x000000053f057290 */ /* 0x000fce0008ffe43f */
[----:B------:R0:W-:Y:S02]  /*00f0*/  UTMACCTL.PF [UR6] ;  /* 0x00000000060079b9 */ /* 0x0001e40008040000 */
[----:B------:R0:W-:Y:S02]  /*0100*/  UTMACCTL.PF [UR4] ;  /* 0x00000000040079b9 */ /* 0x0001e40008040000 */
[----:B0-----:R-:W-:Y:S01]  /*0110*/  NOP ;  /* 0x0000000000007918 */ /* 0x001fe20000000000 */
.L_x_1:
[----:B------:R-:W-:Y:S05]  /*0120*/  BSYNC B0 ;  /* 0x0000000000007941 */ /* 0x000fea0003800000 */
.L_x_0:
[----:B------:R-:W0:Y:S01]  /*0130*/  SHFL.IDX PT, R5, R0, RZ, 0x1f ;  /* 0x00001fff00057589 */ /* 0x000e2200000e0000 */
[----:B------:R-:W-:-:S04]  /*0140*/  SHF.R.S32.HI R9, RZ, 0x1f, R94 ;  /* 0x0000001fff097819 */ /* 0x000fc8000001145e */
[----:B------:R-:W-:-:S04]  /*0150*/  LEA.HI R9, R9, R94, RZ, 0x7 ;  /* 0x0000005e09097211 */ /* 0x000fc800078f38ff */
[----:B------:R-:W-:Y:S02]  /*0160*/  LOP3.LUT R9, R9, 0xffffff80, RZ, 0xc0, !PT ;  /* 0xffffff8009097812 */ /* 0x000fe400078ec0ff */
[----:B0-----:R-:W-:-:S13]  /*0170*/  ISETP.NE.AND P0, PT, R5, RZ, PT ;  /* 0x000000ff0500720c */ /* 0x001fda0003f05270 */
[----:B------:R-:W-:Y:S05]  /*0180*/  @P0 BRA `(.L_x_2) ;  /* 0x0000000400240947 */ /* 0x000fea0003800000 */
[----:B------:R-:W-:Y:S01]  /*0190*/  ELECT P0, URZ, PT ;  /* 0x00000000003f782f */ /* 0x000fe20003800000 */
[----:B------:R-:W-:-:S12]  /*01a0*/  BSSY B0, `(.L_x_2) ;  /* 0x0000047000007945 */ /* 0x000fd80003800000 */
[----:B------:R-:W-:Y:S05]  /*01b0*/  @!P0 BRA `(.L_x_3) ;  /* 0x0000000400148947 */ /* 0x000fea0003800000 */
[----:B------:R-:W0:Y:S01]  /*01c0*/  S2UR UR8, SR_CgaCtaId ;  /* 0x00000000000879c3 */ /* 0x000e220000008800 */
[----:B------:R-:W-:Y:S01]  /*01d0*/  UMOV UR4, 0x400 ;  /* 0x0000040000047882 */ /* 0x000fe20000000000 */
[----:B------:R-:W-:Y:S01]  /*01e0*/  UMOV UR5, 0x1 ;  /* 0x0000000100057882 */ /* 0x000fe20000000000 */
[----:B------:R-:W-:Y:S02]  /*01f0*/  UMOV UR6, 0x10 ;  /* 0x0000001000067882 */ /* 0x000fe40000000000 */
[----:B------:R-:W-:-:S04]  /*0200*/  UIADD3 UR6, -UR6, 0x100000, URZ ;  /* 0x0010000006067890 */ /* 0x000fc8000fffe13f */
[----:B------:R-:W-:Y:S02]  /*0210*/  USHF.L.U32 UR7, UR6, 0xb, URZ ;  /* 0x0000000b06077899 */ /* 0x000fe4000800063f */
[----:B------:R-:W-:Y:S02]  /*0220*/  USHF.L.U32 UR6, UR6, 0x1, URZ ;  /* 0x0000000106067899 */ /* 0x000fe4000800063f */
[----:B0-----:R-:W-:Y:S02]  /*0230*/  ULEA UR8, UR8, UR4, 0x18 ;  /* 0x0000000408087291 */ /* 0x001fe4000f8ec03f */
[----:B------:R-:W-:-:S04]  /*0240*/  UIADD3 UR4, -UR5, 0x100000, URZ ;  /* 0x0010000005047890 */ /* 0x000fc8000fffe13f */
[----:B------:R-:W-:Y:S02]  /*0250*/  USHF.L.U32 UR5, UR4, 0xb, URZ ;  /* 0x0000000b04057899 */ /* 0x000fe4000800063f */
[----:B------:R-:W-:Y:S01]  /*0260*/  USHF.L.U32 UR4, UR4, 0x1, URZ ;  /* 0x0000000104047899 */ /* 0x000fe2000800063f */
[----:B------:R-:W0:Y:S11]  /*0270*/  FENCE.VIEW.ASYNC.S ;  /* 0x00000000000073c6 */ /* 0x000e360000000000 */
[----:B0-----:R0:W1:Y:S01]  /*0280*/  SYNCS.EXCH.64 URZ, [UR8], UR4 ;  /* 0x00000004083f75b2 */ /* 0x0010620008000100 */
[----:B------:R0:W2:Y:S01]  /*0290*/  SYNCS.EXCH.64 URZ, [UR8+0xe0], UR6 ;  /* 0x0000e006083f75b2 */ /* 0x0000a20008000100 */
[----:B------:R0:W3:Y:S01]  /*02a0*/  SYNCS.EXCH.64 URZ, [UR8+0x8], UR4 ;  /* 0x00000804083f75b2 */ /* 0x0000e20008000100 */
[----:B------:R0:W4:Y:S01]  /*02b0*/  SYNCS.EXCH.64 URZ, [UR8+0xe8], UR6 ;  /* 0x0000e806083f75b2 */ /* 0x0001220008000100 */
[----:B------:R0:W0:Y:S01]  /*02c0*/  SYNCS.EXCH.64 URZ, [UR8+0x10], UR4 ;  /* 0x00001004083f75b2 */ /* 0x0000220008000100 */
        /* <DEDUP_REMOVED lines=51> */
[----:B-1234-:R-:W-:Y:S01]  /*0600*/  NOP ;  /* 0x0000000000007918 */ /* 0x01efe20000000000 */
.L_x_3:
[----:B0-----:R-:W-:Y:S05]  /*0610*/  BSYNC B0 ;  /* 0x0000000000007941 */ /* 0x001fea0003800000 */
.L_x_2:
[----:B------:R-:W-:Y:S01]  /*0620*/  IMAD.IADD R8, R94, 0x1, -R9 ;  /* 0x000000015e087824 */ /* 0x000fe200078e0a09 */
[----:B------:R-:W0:Y:S01]  /*0630*/  SHFL.IDX PT, R0, R0, RZ, 0x1f ;  /* 0x00001fff00007589 */ /* 0x000e2200000e0000 */
[----:B------:R-:W1:Y:S01]  /*0640*/  S2UR UR8, SR_CTAID.X ;  /* 0x00000000000879c3 */ /* 0x000e620000002500 */
[----:B------:R-:W-:Y:S02]  /*0650*/  SHF.R.S32.HI R10, RZ, 0x1f, R5 ;  /* 0x0000001fff0a7819 */ /* 0x000fe40000011405 */
[----:B------:R-:W-:Y:S02]  /*0660*/  ELECT P0, URZ, PT ;  /* 0x00000000003f782f */ /* 0x000fe40003800000 */
[----:B------:R-:W-:Y:S01]  /*0670*/  SHF.R.S32.HI R9, RZ, 0x1f, R8 ;  /* 0x0000001fff097819 */ /* 0x000fe20000011408 */
[----:B------:R-:W2:Y:S01]  /*0680*/  S2R R4, SR_CTAID.Y ;  /* 0x0000000000047919 */ /* 0x000ea20000002600 */
[----:B------:R-:W-:Y:S01]  /*0690*/  LEA.HI R10, R10, R5, RZ, 0x2 ;  /* 0x000000050a0a7211 */ /* 0x000fe200078f10ff */
[----:B------:R-:W-:Y:S01]  /*06a0*/  ULDC UR4, c[0x0][0x150] ;  /* 0x0000540000047ab9 */ /* 0x000fe20000000800 */
[----:B------:R-:W-:Y:S01]  /*06b0*/  LEA.HI R9, R9, R8, RZ, 0x3 ;  /* 0x0000000809097211 */ /* 0x000fe200078f18ff */
[----:B------:R-:W3:Y:S01]  /*06c0*/  LDC R13, c[0x0][0x144] ;  /* 0x00005100ff0d7b82 */ /* 0x000ee20000000800 */
[----:B------:R-:W-:Y:S01]  /*06d0*/  LOP3.LUT R10, R10, 0x3ffffffc, RZ, 0xc0, !PT ;  /* 0x3ffffffc0a0a7812 */ /* 0x000fe200078ec0ff */
[----:B------:R-:W-:Y:S01]  /*06e0*/  NOP ;  /* 0x0000000000007918 */ /* 0x000fe20000000000 */
[--C-:B------:R-:W-:Y:S01]  /*06f0*/  SHF.R.S32.HI R6, RZ, 0x3, R9.reuse ;  /* 0x00000003ff067819 */ /* 0x100fe20000011409 */
[----:B------:R-:W-:Y:S01]  /*0700*/  NOP ;  /* 0x0000000000007918 */ /* 0x000fe20000000000 */
[----:B------:R-:W-:Y:S01]  /*0710*/  SHF.R.S32.HI R9, RZ, 0x1f, R9 ;  /* 0x0000001fff097819 */ /* 0x000fe20000011409 */
[----:B------:R-:W-:Y:S01]  /*0720*/  IMAD.IADD R10, R5, 0x1, -R10 ;  /* 0x00000001050a7824 */ /* 0x000fe200078e0a0a */
[----:B------:R-:W-:Y:S01]  /*0730*/  ISETP.NE.AND P3, PT, R2, RZ, PT ;  /* 0x000000ff0200720c */ /* 0x000fe20003f65270 */
[----:B------:R-:W4:Y:S01]  /*0740*/  LDC R15, c[0x0][0x140] ;  /* 0x00005000ff0f7b82 */ /* 0x000f220000000800 */
[----:B------:R-:W-:Y:S01]  /*0750*/  LEA.HI R9, R9, R6, RZ, 0x2 ;  /* 0x0000000609097211 */ /* 0x000fe200078f10ff */
[----:B------:R-:W-:-:S03]  /*0760*/  IMAD.MOV.U32 R22, RZ, RZ, 0x1 ;  /* 0x00000001ff167424 */ /* 0x000fc600078e00ff */
[----:B------:R-:W-:Y:S02]  /*0770*/  LOP3.LUT R9, R9, 0xfffffffc, RZ, 0xc0, !PT ;  /* 0xfffffffc09097812 */ /* 0x000fe400078ec0ff */
[----:B0-----:R-:W-:Y:S02]  /*0780*/  ISETP.NE.OR P0, PT, R0, RZ, !P0 ;  /* 0x000000ff0000720c */ /* 0x001fe40004705670 */
[----:B-1----:R-:W-:Y:S01]  /*0790*/  I2FP.F32.U32 R0, UR8 ;  /* 0x0000000800007c45 */ /* 0x002fe20008201000 */
[----:B------:R-:W-:-:S04]  /*07a0*/  IMAD.IADD R9, R6, 0x1, -R9 ;  /* 0x0000000106097824 */ /* 0x000fc800078e0a09 */
[----:B------:R-:W-:Y:S02]  /*07b0*/  IMAD R9, R10, 0x4, R9 ;  /* 0x000000040a097824 */ /* 0x000fe400078e0209 */
[----:B------:R-:W-:Y:S01]  /*07c0*/  FMUL R11, R0, UR4 ;  /* 0x00000004000b7c20 */ /* 0x000fe20008400000 */
[----:B------:R-:W-:Y:S01]  /*07d0*/  ULDC UR4, c[0x0][0x154] ;  /* 0x0000550000047ab9 */ /* 0x000fe20000000800 */
[C---:B------:R-:W-:Y:S02]  /*07e0*/  IMAD.SHL.U32 R0, R9.reuse, 0x4, RZ ;  /* 0x0000000409007824 */ /* 0x040fe400078e00ff */
[----:B------:R-:W-:Y:S02]  /*07f0*/  VOTEU.ALL UP0, P0 ;  /* 0x00000000003f7886 */ /* 0x000fe40000000000 */
[----:B------:R-:W0:Y:S01]  /*0800*/  F2I.U32.TRUNC.NTZ R11, R11 ;  /* 0x0000000b000b7305 */ /* 0x000e22000020f000 */
[----:B--2---:R-:W-:Y:S01]  /*0810*/  I2FP.F32.U32 R12, R4 ;  /* 0x00000004000c7245 */ /* 0x004fe20000201000 */
[----:B------:R-:W-:Y:S01]  /*0820*/  VOTEU.ALL UP1, P0 ;  /* 0x00000000003f7886 */ /* 0x000fe20000020000 */
[----:B------:R-:W-:Y:S01]  /*0830*/  LOP3.LUT R19, R9, 0xc, R0, 0x78, !PT ;  /* 0x0000000c09137812 */ /* 0x000fe200078e7800 */
[----:B------:R-:W1:Y:S01]  /*0840*/  @!UP0 S2UR UR7, SR_CgaCtaId ;  /* 0x00000000000789c3 */ /* 0x000e620000008800 */
[----:B------:R-:W-:Y:S01]  /*0850*/  SHF.R.S32.HI R0, RZ, 0x1f, R3 ;  /* 0x0000001fff007819 */ /* 0x000fe20000011403 */
[----:B------:R-:W-:Y:S01]  /*0860*/  FMUL R14, R12, UR4 ;  /* 0x000000040c0e7c20 */ /* 0x000fe20008400000 */
[----:B------:R-:W-:Y:S01]  /*0870*/  SHF.R.S32.HI R6, RZ, 0x1f, R19 ;  /* 0x0000001fff067819 */ /* 0x000fe20000011413 */
[----:B------:R-:W-:Y:S01]  /*0880*/  UMOV UR4, 0x20 ;  /* 0x0000002000047882 */ /* 0x000fe20000000000 */
[----:B------:R-:W-:Y:S01]  /*0890*/  LEA.HI R0, R0, R3, RZ, 0x2 ;  /* 0x0000000300007211 */ /* 0x000fe200078f10ff */
[----:B------:R-:W-:Y:S01]  /*08a0*/  @!UP0 UMOV UR6, 0x400 ;  /* 0x0000040000068882 */ /* 0x000fe20000000000 */
[----:B------:R-:W-:Y:S01]  /*08b0*/  LEA.HI R10, R6, R19, RZ, 0x3 ;  /* 0x00000013060a7211 */ /* 0x000fe200078f18ff */
[----:B------:R-:W2:Y:S01]  /*08c0*/  LDC R9, c[0x0][0x148] ;  /* 0x00005200ff097b82 */ /* 0x000ea20000000800 */
[----:B------:R-:W5:Y:S01]  /*08d0*/  F2I.U32.TRUNC.NTZ R14, R14 ;  /* 0x0000000e000e7305 */ /* 0x000f62000020f000 */
[----:B------:R-:W-:Y:S01]  /*08e0*/  LOP3.LUT R0, R0, 0xfffffffc, RZ, 0xc0, !PT ;  /* 0xfffffffc00007812 */ /* 0x000fe200078ec0ff */
[----:B0-----:R-:W-:Y:S01]  /*08f0*/  IMAD.MOV R6, RZ, RZ, -R11 ;  /* 0x000000ffff067224 */ /* 0x001fe200078e0a0b */
[----:B------:R-:W-:Y:S01]  /*0900*/  LOP3.LUT R12, R10, 0xfffffff8, RZ, 0xc0, !PT ;  /* 0xfffffff80a0c7812 */ /* 0x000fe200078ec0ff */
[----:B------:R-:W-:-:S04]  /*0910*/  @!UP0 UIADD3 UR4, -UR4, 0x100000, URZ ;  /* 0x0010000004048890 */ /* 0x000fc8000fffe13f */
[----:B------:R-:W-:Y:S02]  /*0920*/  @!UP0 USHF.L.U32 UR5, UR4, 0xb, URZ ;  /* 0x0000000b04058899 */ /* 0x000fe4000800063f */
[----:B------:R-:W-:Y:S01]  /*0930*/  @!UP0 USHF.L.U32 UR4, UR4, 0x1, URZ ;  /* 0x0000000104048899 */ /* 0x000fe2000800063f */
[----:B----4-:R-:W-:Y:S01]  /*0940*/  ISETP.EQ.U32.AND P2, PT, R15, 0x1, PT ;  /* 0x000000010f00780c */ /* 0x010fe20003f42070 */
[----:B---3--:R-:W-:Y:S02]  /*0950*/  IMAD R6, R13, R6, UR8 ;  /* 0x000000080d067e24 */ /* 0x008fe4000f8e0206 */
[----:B------:R-:W-:Y:S02]  /*0960*/  IMAD.IADD R11, R19, 0x1, -R12 ;  /* 0x00000001130b7824 */ /* 0x000fe400078e0a0c */
[----:B------:R-:W-:Y:S01]  /*0970*/  IMAD.IADD R3, R3, 0x1, -R0 ;  /* 0x0000000103037824 */ /* 0x000fe200078e0a00 */
[----:B------:R-:W-:Y:S02]  /*0980*/  LOP3.LUT R0, R94, 0x7f, RZ, 0xc0, !PT ;  /* 0x0000007f5e007812 */ /* 0x000fe400078ec0ff */
[----:B------:R-:W-:Y:S01]  /*0990*/  ISETP.NE.AND P4, PT, R11, R6, PT ;  /* 0x000000060b00720c */ /* 0x000fe20003f85270 */
[----:B-----5:R-:W-:Y:S01]  /*09a0*/  IMAD.MOV R24, RZ, RZ, -R14 ;  /* 0x000000ffff187224 */ /* 0x020fe200078e0a0e */
[----:B-1----:R-:W-:Y:S01]  /*09b0*/  @!UP0 ULEA UR6, UR7, UR6, 0x18 ;  /* 0x0000000607068291 */ /* 0x002fe2000f8ec03f */
[C---:B------:R-:W-:Y:S01]  /*09c0*/  ISETP.NE.AND P1, PT, R3.reuse, 0x3, PT ;  /* 0x000000030300780c */ /* 0x040fe20003f25270 */
[----:B------:R-:W-:Y:S01]  /*09d0*/  VOTEU.ALL UP0, P0 ;  /* 0x00000000003f7886 */ /* 0x000fe20000000000 */
[----:B------:R-:W-:Y:S01]  /*09e0*/  LOP3.LUT P0, RZ, R8, 0x7, RZ, 0xc0, !PT ;  /* 0x0000000708ff7812 */ /* 0x000fe2000780c0ff */
[----:B------:R-:W-:Y:S01]  /*09f0*/  VIADD R8, R2, 0xffffffff ;  /* 0xffffffff02087836 */ /* 0x000fe20000000000 */
[----:B------:R-:W-:Y:S01]  /*0a00*/  ISETP.EQ.OR P1, PT, R3, RZ, !P1 ;  /* 0x000000ff0300720c */ /* 0x000fe20004f22670 */
[----:B--2---:R-:W-:Y:S01]  /*0a10*/  IMAD R11, R9, R24, R4 ;  /* 0x00000018090b7224 */ /* 0x004fe200078e0204 */
[----:B------:R-:W-:-:S04]  /*0a20*/  ISETP.LT.U32.AND P0, PT, R19, 0x8, !P0 ;  /* 0x000000081300780c */ /* 0x000fc80004701070 */
[----:B------:R-:W-:Y:S02]  /*0a30*/  @P4 SHF.R.S32.HI R10, RZ, 0x3, R10 ;  /* 0x00000003ff0a4819 */ /* 0x000fe4000001140a */
[----:B------:R-:W-:Y:S01]  /*0a40*/  ISETP.EQ.AND P1, PT, R2, RZ, P1 ;  /* 0x000000ff0200720c */ /* 0x000fe20000f22270 */
[----:B------:R-:W0:Y:S02]  /*0a50*/  FENCE.VIEW.ASYNC.S ;  /* 0x00000000000073c6 */ /* 0x000e240000000000 */
[----:B0-----:R0:W1:Y:S01]  /*0a60*/  @!UP0 SYNCS.EXCH.64 URZ, [UR6+0x1d0], UR4 ;  /* 0x0001d004063f85b2 */ /* 0x0010620008000100 */
[----:B------:R-:W-:Y:S02]  /*0a70*/  @P4 ISETP.NE.AND P5, PT, R10, R11, PT ;  /* 0x0000000b0a00420c */ /* 0x000fe40003fa5270 */
[----:B------:R-:W-:Y:S02]  /*0a80*/  ISETP.GE.U32.AND P6, PT, R8, 0x2, PT ;  /* 0x000000020800780c */ /* 0x000fe40003fc6070 */
[----:B------:R-:W-:-:S02]  /*0a90*/  SEL R11, RZ, 0x1, !P0 ;  /* 0x00000001ff0b7807 */ /* 0x000fc40004000000 */
[----:B------:R-:W-:Y:S02]  /*0aa0*/  @P4 SEL R22, RZ, 0x1, P5 ;  /* 0x00000001ff164807 */ /* 0x000fe40002800000 */
[----:B------:R-:W-:Y:S02]  /*0ab0*/  SEL R18, RZ, 0x1, !P1 ;  /* 0x00000001ff127807 */ /* 0x000fe40004800000 */
[----:B------:R-:W-:Y:S02]  /*0ac0*/  LOP3.LUT R22, R22, R11, RZ, 0xc0, !PT ;  /* 0x0000000b16167212 */ /* 0x000fe400078ec0ff */
[----:B------:R-:W-:Y:S01]  /*0ad0*/  SEL R18, R18, 0x2, P6 ;  /* 0x0000000212127807 */ /* 0x000fe20003000000 */
[----:B------:R0:W2:Y:S01]  /*0ae0*/  @!UP1 SYNCS.EXCH.64 URZ, [UR6+0x1d8], UR4 ;  /* 0x0001d804063f95b2 */ /* 0x0000a20008000100 */
[----:B------:R-:W-:Y:S01]  /*0af0*/  NOP ;  /* 0x0000000000007918 */ /* 0x000fe20000000000 */
[----:B------:R-:W-:Y:S05]  /*0b00*/  @!P2 BRA `(.L_x_4) ;  /* 0x000000000008a947 */ /* 0x000fea0003800000 */
[----:B-12---:R-:W-:Y:S01]  /*0b10*/  UCGABAR_ARV ;  /* 0x00000000000079c7 */ /* 0x006fe20008000000 */
[----:B------:R-:W-:Y:S05]  /*0b20*/  BRA `(.L_x_5) ;  /* 0x0000000000047947 */ /* 0x000fea0003800000 */
.L_x_4:
[----:B-12---:R-:W-:Y:S01]  /*0b30*/  NOP ;  /* 0x0000000000007918 */ /* 0x006fe20000000000 */
.L_x_5:
[----:B------:R-:W1:Y:S01]  /*0b40*/  LDC R2, c[0x0][0x65c] ;  /* 0x00019700ff027b82 */ /* 0x000e620000000800 */
[----:B------:R-:W-:Y:S02]  /*0b50*/  IMAD.U32 R10, RZ, RZ, UR8 ;  /* 0x00000008ff0a7e24 */ /* 0x000fe4000f8e00ff */
[----:B------:R-:W-:Y:S01]  /*0b60*/  IMAD.MOV.U32 R11, RZ, RZ, RZ ;  /* 0x000000ffff0b7224 */ /* 0x000fe200078e00ff */
[----:B-1----:R-:W-:-:S04]  /*0b70*/  ISETP.NE.AND P1, PT, R2, 0x1, PT ;  /* 0x000000010200780c */ /* 0x002fc80003f25270 */
[----:B------:R-:W-:-:S09]  /*0b80*/  P2R R5, PR, RZ, 0x2 ;  /* 0x00000002ff057803 */ /* 0x000fd20000000000 */
[----:B------:R-:W1:Y:S01]  /*0b90*/  @P1 LDC R17, c[0x0][0x10] ;  /* 0x00000400ff111b82 */ /* 0x000e620000000800 */
[----:B------:R-:W-:Y:S02]  /*0ba0*/  @P1 IMAD.MOV.U32 R5, RZ, RZ, RZ ;  /* 0x000000ffff051224 */ /* 0x000fe400078e00ff */
[----:B------:R-:W-:-:S05]  /*0bb0*/  @P1 IMAD.MOV.U32 R15, RZ, RZ, RZ ;  /* 0x000000ffff0f1224 */ /* 0x000fca00078e00ff */
[----:B------:R-:W2:Y:S01]  /*0bc0*/  @!P1 LDC R13, c[0x0][0xc] ;  /* 0x00000300ff0d9b82 */ /* 0x000ea20000000800 */
[----:B0-----:R-:W-:Y:S01]  /*0bd0*/  ULDC UR4, c[0x0][0xc] ;  /* 0x0000030000047ab9 */ /* 0x001fe20000000800 */
[----:B------:R-:W-:Y:S01]  /*0be0*/  ULDC UR5, c[0x0][0x10] ;  /* 0x0000040000057ab9 */ /* 0x000fe20000000800 */
[----:B------:R-:W-:Y:S01]  /*0bf0*/  ULDC UR6, c[0x0][0x14] ;  /* 0x0000050000067ab9 */ /* 0x000fe20000000800 */
[----:B------:R-:W-:-:S04]  /*0c00*/  UIMAD.WIDE.U32 UR4, UR4, UR5, URZ ;  /* 0x00000005040472a5 */ /* 0x000fc8000f8e003f */
[----:B------:R-:W-:Y:S02]  /*0c10*/  UIMAD.WIDE.U32 UR36, UR4, UR6, URZ ;  /* 0x00000006042472a5 */ /* 0x000fe4000f8e003f */
[----:B------:R-:W-:-:S04]  /*0c20*/  UIMAD UR42, UR5, UR6, URZ ;  /* 0x00000006052a72a4 */ /* 0x000fc8000f8e023f */
[----:B------:R-:W-:Y:S01]  /*0c30*/  UIADD3 UR42, UR37, UR42, URZ ;  /* 0x0000002a252a7290 */ /* 0x000fe2000fffe03f */
[----:B-1----:R-:W-:-:S04]  /*0c40*/  @P1 IMAD.WIDE.U32 R16, R17, UR8, R4 ;  /* 0x0000000811101c25 */ /* 0x002fc8000f8e0004 */
[----:B------:R-:W-:Y:S02]  /*0c50*/  @P1 IMAD.IADD R17, R17, 0x1, R15 ;  /* 0x0000000111111824 */ /* 0x000fe400078e020f */
[----:B--2---:R-:W-:-:S04]  /*0c60*/  @!P1 IMAD.WIDE.U32 R10, R4, R13, R10 ;  /* 0x0000000d040a9225 */ /* 0x004fc800078e000a */
[----:B------:R-:W-:Y:S02]  /*0c70*/  @!P1 IMAD.MOV.U32 R16, RZ, RZ, R10 ;  /* 0x000000ffff109224 */ /* 0x000fe400078e000a */
[----:B------:R-:W-:Y:S01]  /*0c80*/  @!P1 IMAD.MOV.U32 R17, RZ, RZ, R11 ;  /* 0x000000ffff119224 */ /* 0x000fe200078e000b */
[----:B------:R-:W-:Y:S06]  /*0c90*/  @!P2 BRA `(.L_x_6) ;  /* 0x00000000000ca947 */ /* 0x000fec0003800000 */
[----:B------:R-:W-:Y:S01]  /*0ca0*/  UCGABAR_WAIT ;  /* 0x0000000000007dc7 */ /* 0x000fe20008000000 */
[----:B------:R-:W-:Y:S01]  /*0cb0*/  CCTL.IVALL ;  /* 0x00000000ff00798f */ /* 0x000fe20002000000 */
[----:B------:R-:W-:Y:S05]  /*0cc0*/  BRA `(.L_x_7) ;  /* 0x0000000000047947 */ /* 0x000fea0003800000 */
.L_x_6:
[----:B------:R-:W-:Y:S06]  /*0cd0*/  BAR.SYNC.DEFER_BLOCKING 0x0 ;  /* 0x0000000000007b1d */ /* 0x000fec0000010000 */
.L_x_7:
[----:B------:R-:W-:Y:S05]  /*0ce0*/  @!P3 BRA `(.L_x_8) ;  /* 0x0000004c0058b947 */ /* 0x000fea0003800000 */
[----:B------:R-:W-:-:S13]  /*0cf0*/  ISETP.GT.U32.AND P0, PT, R8, 0x1, PT ;  /* 0x000000010800780c */ /* 0x000fda0003f04070 */
[----:B------:R-:W-:Y:S05]  /*0d00*/  @P0 EXIT ;  /* 0x000000000000094d */ /* 0x000fea0003800000 */
[----:B------:R-:W-:Y:S01]  /*0d10*/  ULDC.64 UR4, c[0x0][0x650] ;  /* 0x0001940000047ab9 */ /* 0x000fe20000000a00 */
[----:B------:R-:W-:Y:S01]  /*0d20*/  PRMT R3, RZ, 0x7610, R3 ;  /* 0x00007610ff037816 */ /* 0x000fe20000000003 */
[----:B------:R-:W-:Y:S01]  /*0d30*/  IMAD.MOV.U32 R99, RZ, RZ, -0x1 ;  /* 0xffffffffff637424 */ /* 0x000fe200078e00ff */
[----:B------:R-:W-:Y:S01]  /*0d40*/  ISETP.GE.U32.AND P0, PT, R16, UR4, PT ;  /* 0x0000000410007c0c */ /* 0x000fe2000bf06070 */
[----:B------:R-:W-:Y:S02]  /*0d50*/  IMAD.MOV.U32 R100, RZ, RZ, -0x1 ;  /* 0xffffffffff647424 */ /* 0x000fe400078e00ff */
[----:B------:R-:W-:Y:S01]  /*0d60*/  IMAD.MOV.U32 R23, RZ, RZ, -0x1 ;  /* 0xffffffffff177424 */ /* 0x000fe200078e00ff */
[----:B------:R-:W-:-:S13]  /*0d70*/  ISETP.GE.U32.AND.EX P0, PT, R17, UR5, PT, P0 ;  /* 0x0000000511007c0c */ /* 0x000fda000bf06100 */
[----:B------:R-:W-:Y:S05]  /*0d80*/  @P0 BRA `(.L_x_9) ;  /* 0x00000004002c0947 */ /* 0x000fea0003800000 */
[----:B------:R-:W0:Y:S01]  /*0d90*/  LDC.64 R26, c[0x0][0x628] ;  /* 0x00018a00ff1a7b82 */ /* 0x000e220000000a00 */
[----:B------:R-:W-:Y:S02]  /*0da0*/  IMAD.MOV.U32 R10, RZ, RZ, R16 ;  /* 0x000000ffff0a7224 */ /* 0x000fe400078e0010 */
[----:B------:R-:W-:-:S05]  /*0db0*/  IMAD.MOV.U32 R11, RZ, RZ, R17 ;  /* 0x000000ffff0b7224 */ /* 0x000fca00078e0011 */
[----:B------:R-:W1:Y:S08]  /*0dc0*/  LDC R8, c[0x0][0x630] ;  /* 0x00018c00ff087b82 */ /* 0x000e700000000800 */
[----:B------:R-:W2:Y:S01]  /*0dd0*/  LDC.64 R28, c[0x0][0x620] ;  /* 0x00018800ff1c7b82 */ /* 0x000ea20000000a00 */
[----:B0-----:R-:W-:-:S04]  /*0de0*/  ISETP.NE.U32.AND P0, PT, R26, RZ, PT ;  /* 0x000000ff1a00720c */ /* 0x001fc80003f05070 */
[----:B------:R-:W-:-:S13]  /*0df0*/  ISETP.NE.AND.EX P0, PT, R27, RZ, PT, P0 ;  /* 0x000000ff1b00720c */ /* 0x000fda0003f05300 */
[----:B-12---:R-:W-:Y:S05]  /*0e00*/  @!P0 BRA `(.L_x_10) ;  /* 0x0000000000288947 */ /* 0x006fea0003800000 */
[----:B------:R-:W0:Y:S02]  /*0e10*/  LDC R3, c[0x0][0x634] ;  /* 0x00018d00ff037b82 */ /* 0x000e240000000800 */
[----:B0-----:R-:W-:-:S05]  /*0e20*/  IADD3 R3, P0, R16, R3, RZ ;  /* 0x0000000310037210 */ /* 0x001fca0007f1e0ff */
[----:B------:R-:W-:-:S04]  /*0e30*/  IMAD.X R21, RZ, RZ, R17, P0 ;  /* 0x000000ffff157224 */ /* 0x000fc800000e0611 */
[----:B------:R-:W-:-:S04]  /*0e40*/  IMAD.WIDE.U32 R10, R21, R26, RZ ;  /* 0x0000001a150a7225 */ /* 0x000fc800078e00ff */
[----:B------:R-:W-:-:S04]  /*0e50*/  IMAD.WIDE.U32 R12, P0, R3, R27, R10 ;  /* 0x0000001b030c7225 */ /* 0x000fc8000780000a */
[----:B------:R-:W-:-:S04]  /*0e60*/  IMAD.WIDE.U32 R10, R3, R26, RZ ;  /* 0x0000001a030a7225 */ /* 0x000fc800078e00ff */
[----:B------:R-:W-:Y:S01]  /*0e70*/  IMAD.X R15, RZ, RZ, RZ, P0 ;  /* 0x000000ffff0f7224 */ /* 0x000fe200000e06ff */
[----:B------:R-:W-:Y:S01]  /*0e80*/  IADD3 RZ, P0, R11, R12, RZ ;  /* 0x0000000c0bff7210 */ /* 0x000fe20007f1e0ff */
[----:B------:R-:W-:-:S04]  /*0e90*/  IMAD.MOV.U32 R14, RZ, RZ, R13 ;  /* 0x000000ffff0e7224 */ /* 0x000fc800078e000d */
[----:B------:R-:W-:-:S08]  /*0ea0*/  IMAD.WIDE.U32.X R10, R21, R27, R14, P0 ;  /* 0x0000001b150a7225 */ /* 0x000fd000000e040e */
.L_x_10:
[----:B------:R-:W0:Y:S01]  /*0eb0*/  LDC.64 R32, c[0x0][0x640] ;  /* 0x00019000ff207b82 */ /* 0x000e220000000a00 */
[--C-:B------:R-:W-:Y:S01]  /*0ec0*/  SHF.R.U64 R27, R10, R8, R11.reuse ;  /* 0x000000080a1b7219 */ /* 0x100fe2000000120b */
[----:B------:R-:W-:Y:S01]  /*0ed0*/  IMAD R31, R9, R24, R4 ;  /* 0x00000018091f7224 */ /* 0x000fe200078e0204 */
[----:B------:R-:W-:Y:S01]  /*0ee0*/  SHF.R.U32.HI R3, RZ, R8, R11 ;  /* 0x00000008ff037219 */ /* 0x000fe2000001160b */
[----:B------:R-:W-:Y:S01]  /*0ef0*/  IMAD.MOV.U32 R23, RZ, RZ, 0x1 ;  /* 0x00000001ff177424 */ /* 0x000fe200078e00ff */
[----:B------:R-:W-:-:S03]  /*0f00*/  IADD3 R5, P0, RZ, -R27, RZ ;  /* 0x8000001bff057210 */ /* 0x000fc60007f1e0ff */
[----:B------:R-:W1:Y:S02]  /*0f10*/  LDC R12, c[0x0][0x618] ;  /* 0x00018600ff0c7b82 */ /* 0x000e640000000800 */
[----:B------:R-:W-:Y:S02]  /*0f20*/  IMAD.X R3, RZ, RZ, ~R3, P0 ;  /* 0x000000ffff037224 */ /* 0x000fe400000e0e03 */
[----:B------:R-:W-:-:S04]  /*0f30*/  IMAD.WIDE.U32 R10, R5, R28, R16 ;  /* 0x0000001c050a7225 */ /* 0x000fc800078e0010 */
[----:B------:R-:W2:Y:S01]  /*0f40*/  LDC R20, c[0x0][0x608] ;  /* 0x00018200ff147b82 */ /* 0x000ea20000000800 */
[----:B------:R-:W-:Y:S02]  /*0f50*/  IMAD R8, R3, R28, RZ ;  /* 0x0000001c03087224 */ /* 0x000fe400078e02ff */
[----:B------:R-:W-:Y:S02]  /*0f60*/  IMAD.MOV.U32 R3, RZ, RZ, -0x1 ;  /* 0xffffffffff037424 */ /* 0x000fe400078e00ff */
[----:B------:R-:W-:-:S03]  /*0f70*/  IMAD R5, R5, R29, R8 ;  /* 0x0000001d05057224 */ /* 0x000fc600078e0208 */
[----:B------:R-:W3:Y:S01]  /*0f80*/  LDC R30, c[0x0][0x658] ;  /* 0x00019600ff1e7b82 */ /* 0x000ee20000000800 */
[----:B------:R-:W-:Y:S01]  /*0f90*/  IMAD.IADD R5, R11, 0x1, R5 ;  /* 0x000000010b057824 */ /* 0x000fe200078e0205 */
[----:B0-----:R-:W-:-:S04]  /*0fa0*/  ISETP.NE.U32.AND P0, PT, R32, RZ, PT ;  /* 0x000000ff2000720c */ /* 0x001fc80003f05070 */
[----:B------:R-:W-:Y:S02]  /*0fb0*/  ISETP.NE.AND.EX P0, PT, R33, RZ, PT, P0 ;  /* 0x000000ff2100720c */ /* 0x000fe40003f05300 */
[----:B------:R-:W0:Y:S01]  /*0fc0*/  LDC R26, c[0x0][0x600] ;  /* 0x00018000ff1a7b82 */ /* 0x000e220000000800 */
[-CC-:B-1----:R-:W-:Y:S02]  /*0fd0*/  SHF.R.U64 R14, R10, R12.reuse, R5.reuse ;  /* 0x0000000c0a0e7219 */ /* 0x182fe40000001205 */
[----:B------:R-:W-:-:S05]  /*0fe0*/  SHF.R.U32.HI R5, RZ, R12, R5 ;  /* 0x0000000cff057219 */ /* 0x000fca0000011605 */
[----:B------:R-:W1:Y:S01]  /*0ff0*/  LDC R15, c[0x0][0x648] ;  /* 0x00019200ff0f7b82 */ /* 0x000e620000000800 */
[-CC-:B--2---:R-:W-:Y:S02]  /*1000*/  SHF.R.U64 R29, R14, R20.reuse, R5.reuse ;  /* 0x000000140e1d7219 */ /* 0x184fe40000001205 */
[----:B------:R-:W-:-:S05]  /*1010*/  SHF.R.U32.HI R5, RZ, R20, R5 ;  /* 0x00000014ff057219 */ /* 0x000fca0000011605 */
[----:B------:R-:W2:Y:S01]  /*1020*/  LDC R21, c[0x0][0x638] ;  /* 0x00018e00ff157b82 */ /* 0x000ea20000000800 */
[-CC-:B---3--:R-:W-:Y:S02]  /*1030*/  SHF.R.U64 R20, R29, R30.reuse, R5.reuse ;  /* 0x0000001e1d147219 */ /* 0x188fe40000001205 */
[-C--:B------:R-:W-:Y:S02]  /*1040*/  SHF.L.U32 R3, R3, R30.reuse, RZ ;  /* 0x0000001e03037219 */ /* 0x080fe400000006ff */
[----:B------:R-:W-:Y:S01]  /*1050*/  SHF.R.U32.HI R5, RZ, R30, R5 ;  /* 0x0000001eff057219 */ /* 0x000fe20000011605 */
[----:B------:R-:W-:Y:S01]  /*1060*/  IMAD.MOV.U32 R4, RZ, RZ, R20 ;  /* 0x000000ffff047224 */ /* 0x000fe200078e0014 */
[----:B------:R-:W-:Y:S01]  /*1070*/  LOP3.LUT R12, RZ, R3, RZ, 0x33, !PT ;  /* 0x00000003ff0c7212 */ /* 0x000fe200078e33ff */
[----:B------:R-:W3:Y:S01]  /*1080*/  LDC R25, c[0x0][0x610] ;  /* 0x00018400ff197b82 */ /* 0x000ee20000000800 */
[----:B------:R-:W-:Y:S05]  /*1090*/  @!P0 BRA `(.L_x_11) ;  /* 0x0000000000288947 */ /* 0x000fea0003800000 */
[----:B------:R-:W4:Y:S02]  /*10a0*/  LDC R3, c[0x0][0x64c] ;  /* 0x00019300ff037b82 */ /* 0x000f240000000800 */
[----:B----4-:R-:W-:-:S05]  /*10b0*/  IADD3 R3, P0, R20, R3, RZ ;  /* 0x0000000314037210 */ /* 0x010fca0007f1e0ff */
        /* <DEDUP_REMOVED lines=8> */
.L_x_11:
[----:B-1----:R-:W-:Y:S01]  /*1140*/  SHF.R.U64 R4, R4, R15, R5 ;  /* 0x0000000f04047219 */ /* 0x002fe20000001205 */
[----:B0-----:R-:W-:Y:S01]  /*1150*/  VIADD R5, R26, 0xffffffff ;  /* 0xffffffff1a057836 */ /* 0x001fe20000000000 */
[----:B------:R-:W-:Y:S01]  /*1160*/  SHF.L.U32 R3, R23, R30, RZ ;  /* 0x0000001e17037219 */ /* 0x000fe200000006ff */
[----:B------:R-:W-:Y:S01]  /*1170*/  IMAD.MOV.U32 R23, RZ, RZ, R27 ;  /* 0x000000ffff177224 */ /* 0x000fe200078e001b */
[----:B------:R-:W-:Y:S01]  /*1180*/  LOP3.LUT R12, R29, R12, RZ, 0xc0, !PT ;  /* 0x0000000c1d0c7212 */ /* 0x000fe200078ec0ff */
[----:B------:R-:W-:Y:S01]  /*1190*/  IMAD.MOV R8, RZ, RZ, -R4 ;  /* 0x000000ffff087224 */ /* 0x000fe200078e0a04 */
[----:B------:R-:W-:Y:S02]  /*11a0*/  SEL R6, R6, R31, !P1 ;  /* 0x0000001f06067207 */ /* 0x000fe40004800000 */
[----:B------:R-:W-:Y:S01]  /*11b0*/  LOP3.LUT R5, R14, R5, RZ, 0xc0, !PT ;  /* 0x000000050e057212 */ /* 0x000fe200078ec0ff */
[----:B------:R-:W-:Y:S02]  /*11c0*/  IMAD R9, R3, R4, R12 ;  /* 0x0000000403097224 */ /* 0x000fe400078e020c */
[----:B--2---:R-:W-:-:S02]  /*11d0*/  IMAD R3, R8, R21, R20 ;  /* 0x0000001508037224 */ /* 0x004fc400078e0214 */
[----:B---3--:R-:W-:Y:S02]  /*11e0*/  IMAD R6, R9, R25, R6 ;  /* 0x0000001909067224 */ /* 0x008fe400078e0206 */
[----:B------:R-:W-:Y:S02]  /*11f0*/  IMAD R99, R3, R26, R5 ;  /* 0x0000001a03637224 */ /* 0x000fe400078e0205 */
[----:B------:R-:W-:-:S03]  /*1200*/  IMAD.MOV.U32 R4, RZ, RZ, 0x1 ;  /* 0x00000001ff047424 */ /* 0x000fc600078e00ff */
[----:B------:R-:W-:Y:S02]  /*1210*/  SEL R100, R99, R6, !P1 ;  /* 0x0000000663647207 */ /* 0x000fe40004800000 */
[----:B------:R-:W-:Y:S02]  /*1220*/  PRMT R3, R4, 0x7610, R3 ;  /* 0x0000761004037816 */ /* 0x000fe40000000003 */
[----:B------:R-:W-:-:S07]  /*1230*/  SEL R99, R6, R99, !P1 ;  /* 0x0000006306637207 */ /* 0x000fce0004800000 */
.L_x_9:
[----:B------:R-:W-:-:S08]  /*1240*/  NOP ;  /* 0x0000000000007918 */ /* 0x000fd00000000000 */
[----:B------:R-:W0:Y:S02]  /*1250*/  USETMAXREG.TRY_ALLOC.CTAPOOL UP0, 0xe8 ;  /* 0x000000e8000079c8 */ /* 0x000e240008000600 */
[----:B0-----:R-:W-:-:S13]  /*1260*/  PLOP3.LUT P0, PT, PT, PT, UP0, 0x80, 0x0 ;  /* 0x000000000000781c */ /* 0x001fda0003f0f008 */
[----:B------:R-:W-:Y:S05]  /*1270*/  @!P0 BRA `(.L_x_9) ;  /* 0xfffffffc00f08947 */ /* 0x000fea000383ffff */
[----:B------:R-:W-:Y:S01]  /*1280*/  ULDC.64 UR4, c[0x0][0x598] ;  /* 0x0001660000047ab9 */ /* 0x000fe20000000a00 */
[----:B------:R-:W-:Y:S01]  /*1290*/  ULDC.64 UR38, c[0x0][0x208] ;  /* 0x0000820000267ab9 */ /* 0x000fe20000000a00 */
[----:B------:R-:W-:-:S04]  /*12a0*/  ISETP.NE.U32.AND P0, PT, RZ, UR4, PT ;  /* 0x00000004ff007c0c */ /* 0x000fc8000bf05070 */
[----:B------:R-:W-:-:S13]  /*12b0*/  ISETP.NE.AND.EX P0, PT, RZ, UR5, PT, P0 ;  /* 0x00000005ff007c0c */ /* 0x000fda000bf05300 */
[----:B------:R-:W-:Y:S05]  /*12c0*/  @!P0 BRA `(.L_x_12) ;  /* 0x00000000001c8947 */ /* 0x000fea0003800000 */
[----:B------:R-:W0:Y:S02]  /*12d0*/  LDC.64 R4, c[0x0][0x598] ;  /* 0x00016600ff047b82 */ /* 0x000e240000000a00 */
[----:B0-----:R-:W2:Y:S02]  /*12e0*/  LDG.E.64 R4, desc[UR38][R4.64] ;  /* 0x0000002604047981 */ /* 0x001ea4000c1e1b00 */
[----:B--2---:R-:W-:-:S04]  /*12f0*/  ISETP.NE.U32.AND P0, PT, R4, RZ, PT ;  /* 0x000000ff0400720c */ /* 0x004fc80003f05070 */
[----:B------:R-:W-:-:S13]  /*1300*/  ISETP.NE.AND.EX P0, PT, R5, RZ, PT, P0 ;  /* 0x000000ff0500720c */ /* 0x000fda0003f05300 */
[----:B------:R-:W-:Y:S05]  /*1310*/  @!P0 BRA `(.L_x_12) ;  /* 0x0000000000088947 */ /* 0x000fea0003800000 */
[----:B------:R0:W5:Y:S01]  /*1320*/  LD.E R90, desc[UR38][R4.64] ;  /* 0x00000026045a7980 */ /* 0x000162000c101900 */
[----:B------:R-:W-:Y:S05]  /*1330*/  BRA `(.L_x_13) ;  /* 0x0000000000247947 */ /* 0x000fea0003800000 */
.L_x_12:
[----:B------:R-:W-:Y:S02]  /*1340*/  ULDC.64 UR4, c[0x0][0x588] ;  /* 0x0001620000047ab9 */ /* 0x000fe40000000a00 */
[----:B------:R-:W-:-:S04]  /*1350*/  ISETP.NE.U32.AND P0, PT, RZ, UR4, PT ;  /* 0x00000004ff007c0c */ /* 0x000fc8000bf05070 */
[----:B------:R-:W-:-:S13]  /*1360*/  ISETP.NE.AND.EX P0, PT, RZ, UR5, PT, P0 ;  /* 0x00000005ff007c0c */ /* 0x000fda000bf05300 */
[----:B------:R-:W-:Y:S05]  /*1370*/  @!P0 BRA `(.L_x_14) ;  /* 0x00000000000c8947 */ /* 0x000fea0003800000 */
[----:B------:R-:W0:Y:S02]  /*1380*/  LDC.64 R90, c[0x0][0x588] ;  /* 0x00016200ff5a7b82 */ /* 0x000e240000000a00 */
[----:B0-----:R1:W5:Y:S01]  /*1390*/  LDG.E R90, desc[UR38][R90.64] ;  /* 0x000000265a5a7981 */ /* 0x001362000c1e1900 */
[----:B------:R-:W-:Y:S05]  /*13a0*/  BRA `(.L_x_13) ;  /* 0x0000000000087947 */ /* 0x000fea0003800000 */
.L_x_14:
[----:B------:R-:W-:Y:S02]  /*13b0*/  ULDC UR4, c[0x0][0x580] ;  /* 0x0001600000047ab9 */ /* 0x000fe40000000800 */
[----:B------:R-:W-:-:S07]  /*13c0*/  IMAD.U32 R90, RZ, RZ, UR4 ;  /* 0x00000004ff5a7e24 */ /* 0x000fce000f8e00ff */
.L_x_13:
[----:B------:R-:W-:Y:S02]  /*13d0*/  ULDC.64 UR4, c[0x0][0x5a0] ;  /* 0x0001680000047ab9 */ /* 0x000fe40000000a00 */
[----:B------:R-:W-:-:S04]  /*13e0*/  ISETP.NE.U32.AND P0, PT, RZ, UR4, PT ;  /* 0x00000004ff007c0c */ /* 0x000fc8000bf05070 */
[----:B------:R-:W-:-:S13]  /*13f0*/  ISETP.NE.AND.EX P0, PT, RZ, UR5, PT, P0 ;  /* 0x00000005ff007c0c */ /* 0x000fda000bf05300 */
[----:B------:R-:W-:Y:S05]  /*1400*/  @!P0 BRA `(.L_x_15) ;  /* 0x00000000001c8947 */ /* 0x000fea0003800000 */
[----:B0-----:R-:W0:Y:S02]  /*1410*/  LDC.64 R4, c[0x0][0x5a0] ;  /* 0x00016800ff047b82 */ /* 0x001e240000000a00 */
[----:B0-----:R-:W2:Y:S02]  /*1420*/  LDG.E.64 R4, desc[UR38][R4.64] ;  /* 0x0000002604047981 */ /* 0x001ea4000c1e1b00 */
[----:B--2---:R-:W-:-:S04]  /*1430*/  ISETP.NE.U32.AND P0, PT, R4, RZ, PT ;  /* 0x000000ff0400720c */ /* 0x004fc80003f05070 */
[----:B------:R-:W-:-:S13]  /*1440*/  ISETP.NE.AND.EX P0, PT, R5, RZ, PT, P0 ;  /* 0x000000ff0500720c */ /* 0x000fda0003f05300 */
[----:B------:R-:W-:Y:S05]  /*1450*/  @!P0 BRA `(.L_x_15) ;  /* 0x0000000000088947 */ /* 0x000fea0003800000 */
[----:B-1----:R0:W5:Y:S01]  /*1460*/  LD.E R91, desc[UR38][R4.64] ;  /* 0x00000026045b7980 */ /* 0x002162000c101900 */
[----:B------:R-:W-:Y:S05]  /*1470*/  BRA `(.L_x_16) ;  /* 0x0000000000247947 */ /* 0x000fea0003800000 */
.L_x_15:
[----:B------:R-:W-:Y:S02]  /*1480*/  ULDC.64 UR4, c[0x0][0x590] ;  /* 0x0001640000047ab9 */ /* 0x000fe40000000a00 */
[----:B------:R-:W-:-:S04]  /*1490*/  ISETP.NE.U32.AND P0, PT, RZ, UR4, PT ;  /* 0x00000004ff007c0c */ /* 0x000fc8000bf05070 */
[----:B------:R-:W-:-:S13]  /*14a0*/  ISETP.NE.AND.EX P0, PT, RZ, UR5, PT, P0 ;  /* 0x00000005ff007c0c */ /* 0x000fda000bf05300 */
[----:B------:R-:W-:Y:S05]  /*14b0*/  @!P0 BRA `(.L_x_17) ;  /* 0x00000000000c8947 */ /* 0x000fea0003800000 */
[----:B0-----:R-:W1:Y:S02]  /*14c0*/  LDC.64 R4, c[0x0][0x590] ;  /* 0x00016400ff047b82 */ /* 0x001e640000000a00 */
[----:B-1----:R1:W5:Y:S01]  /*14d0*/  LDG.E R91, desc[UR38][R4.64] ;  /* 0x00000026045b7981 */ /* 0x002362000c1e1900 */
[----:B------:R-:W-:Y:S05]  /*14e0*/  BRA `(.L_x_16) ;  /* 0x0000000000087947 */ /* 0x000fea0003800000 */
.L_x_17:
[----:B------:R-:W-:Y:S02]  /*14f0*/  ULDC UR4, c[0x0][0x584] ;  /* 0x0001610000047ab9 */ /* 0x000fe40000000800 */
[----:B-1----:R-:W-:-:S07]  /*1500*/  IMAD.U32 R91, RZ, RZ, UR4 ;  /* 0x00000004ff5b7e24 */ /* 0x002fce000f8e00ff */
.L_x_16:
[----:B------:R-:W-:-:S13]  /*1510*/  LOP3.LUT P0, RZ, R3, 0xff, RZ, 0xc0, !PT ;  /* 0x000000ff03ff7812 */ /* 0x000fda000780c0ff */
[----:B------:R-:W-:Y:S05]  /*1520*/  @!P0 EXIT ;  /* 0x000000000000894d */ /* 0x000fea0003800000 */
[----:B------:R-:W2:Y:S01]  /*1530*/  LDC R93, c[0x0][0x658] ;  /* 0x00019600ff5d7b82 */ /* 0x000ea20000000800 */
[----:B------:R-:W-:Y:S01]  /*1540*/  LOP3.LUT R7, R7, 0x1, RZ, 0xc0, !PT ;  /* 0x0000000107077812 */ /* 0x000fe200078ec0ff */
[----:B------:R-:W-:Y:S01]  /*1550*/  ULDC.64 UR6, c[0x0][0x288] ;  /* 0x0000a20000067ab9 */ /* 0x000fe20000000a00 */
[----:B------:R-:W-:Y:S01]  /*1560*/  SHF.R.U32.HI R3, RZ, 0x2, R94 ;  /* 0x00000002ff037819 */ /* 0x000fe2000001165e */
[----:B------:R-:W-:Y:S01]  /*1570*/  UIADD3 UR4, UR7, 0x1f, URZ ;  /* 0x0000001f07047890 */ /* 0x000fe2000fffe03f */
[----:B------:R-:W-:Y:S01]  /*1580*/  SHF.R.U32.HI R0, RZ, 0x1, R0 ;  /* 0x00000001ff007819 */ /* 0x000fe20000011600 */
[----:B------:R-:W-:Y:S01]  /*1590*/  IMAD.SHL.U32 R88, R7, 0x40, RZ ;  /* 0x0000004007587824 */ /* 0x000fe200078e00ff */
[----:B------:R-:W-:Y:S01]  /*15a0*/  LOP3.LUT R3, R3, 0x7, RZ, 0xc0, !PT ;  /* 0x0000000703037812 */ /* 0x000fe200078ec0ff */
[----:B------:R-:W-:Y:S01]  /*15b0*/  USHF.R.S32.HI UR5, URZ, 0x1f, UR4 ;  /* 0x0000001f3f057899 */ /* 0x000fe20008011404 */
[----:B------:R-:W-:Y:S01]  /*15c0*/  LOP3.LUT R0, R0, 0x30, RZ, 0xc0, !PT ;  /* 0x0000003000007812 */ /* 0x000fe200078ec0ff */
[----:B------:R-:W-:Y:S01]  /*15d0*/  IMAD.MOV.U32 R6, RZ, RZ, 0x1 ;  /* 0x00000001ff067424 */ /* 0x000fe200078e00ff */
[--C-:B------:R-:W-:Y:S01]  /*15e0*/  LOP3.LUT R88, R88, 0x40, R3.reuse, 0xe2, !PT ;  /* 0x0000004058587812 */ /* 0x100fe200078ee203 */
[----:B------:R-:W-:Y:S01]  /*15f0*/  ULEA.HI UR5, UR5, UR4, URZ, 0x5 ;  /* 0x0000000405057291 */ /* 0x000fe2000f8f283f */
[-C--:B01----:R-:W-:Y:S01]  /*1600*/  IADD3 R4, RZ, -R0.reuse, -R3 ;  /* 0x80000000ff047210 */ /* 0x083fe20007ffe803 */
[----:B------:R-:W-:Y:S01]  /*1610*/  IMAD.U32 R5, RZ, RZ, UR6 ;  /* 0x00000006ff057e24 */ /* 0x000fe2000f8e00ff */
[----:B------:R-:W-:Y:S01]  /*1620*/  LOP3.LUT R88, R88, R0, RZ, 0xfc, !PT ;  /* 0x0000000058587212 */ /* 0x000fe200078efcff */
[----:B------:R-:W-:Y:S01]  /*1630*/  USHF.R.S32.HI UR43, URZ, 0x5, UR5 ;  /* 0x000000053f2b7899 */ /* 0x000fe20008011405 */
[----:B------:R-:W-:Y:S01]  /*1640*/  IMAD.MOV.U32 R0, RZ, RZ, -0x1 ;  /* 0xffffffffff007424 */ /* 0x000fe200078e00ff */
[C---:B------:R-:W-:Y:S01]  /*1650*/  LOP3.LUT R92, R94.reuse, 0x3, RZ, 0xc0, !PT ;  /* 0x000000035e5c7812 */ /* 0x040fe200078ec0ff */
[----:B------:R-:W-:Y:S01]  /*1660*/  IMAD R4, R7, -0x40, R4 ;  /* 0xffffffc007047824 */ /* 0x000fe200078e0204 */
[----:B------:R-:W-:Y:S01]  /*1670*/  UISETP.LT.AND UP0, UPT, UR43, 0x1, UPT ;  /* 0x000000012b00788c */ /* 0x000fe2000bf01270 */
[----:B------:R-:W-:Y:S01]  /*1680*/  LOP3.LUT R95, R94, 0x80, RZ, 0xc0, !PT ;  /* 0x000000805e5f7812 */ /* 0x000fe200078ec0ff */
[----:B------:R-:W-:Y:S01]  /*1690*/  ULDC UR4, c[0x0][0x284] ;  /* 0x0000a10000047ab9 */ /* 0x000fe20000000800 */
[----:B------:R-:W-:Y:S01]  /*16a0*/  IMAD R92, R92, -0x2, R5 ;  /* 0xfffffffe5c5c7824 */ /* 0x000fe200078e0205 */
[-C--:B--2---:R-:W-:Y:S01]  /*16b0*/  SHF.L.U32 R0, R0, R93.reuse, RZ ;  /* 0x0000005d00007219 */ /* 0x084fe200000006ff */
[----:B------:R-:W-:Y:S01]  /*16c0*/  USEL UR44, UR43, 0x1, UP0 ;  /* 0x000000012b2c7887 */ /* 0x000fe20008000000 */
[----:B------:R-:W-:Y:S01]  /*16d0*/  SHF.L.U32 R93, R6, R93, RZ ;  /* 0x0000005d065d7219 */ /* 0x000fe200000006ff */
[----:B------:R-:W-:Y:S01]  /*16e0*/  IMAD.SHL.U32 R94, R94, 0x2, RZ ;  /* 0x000000025e5e7824 */ /* 0x000fe200078e00ff */
[----:B------:R-:W-:Y:S01]  /*16f0*/  SHF.R.U32.HI R95, RZ, 0x7, R95 ;  /* 0x00000007ff5f7819 */ /* 0x000fe2000001165f */
[----:B------:R-:W-:Y:S01]  /*1700*/  VIADD R97, R4, UR4 ;  /* 0x0000000404617c36 */ /* 0x000fe20008000000 */
[----:B------:R-:W-:Y:S01]  /*1710*/  LOP3.LUT R96, RZ, R0, RZ, 0x33, !PT ;  /* 0x00000000ff607212 */ /* 0x000fe200078e33ff */
[----:B------:R-:W-:Y:S01]  /*1720*/  IMAD.MOV.U32 R89, RZ, RZ, RZ ;  /* 0x000000ffff597224 */ /* 0x000fe200078e00ff */
[----:B------:R-:W-:Y:S01]  /*1730*/  UIADD3 UR44, UR43, -UR44, URZ ;  /* 0x8000002c2b2c7290 */ /* 0x000fe2000fffe03f */
[----:B------:R-:W-:Y:S01]  /*1740*/  UMOV UR40, URZ ;  /* 0x0000003f00287c82 */ /* 0x000fe20008000000 */
[----:B------:R-:W-:-:S10]  /*1750*/  UMOV UR41, URZ ;  /* 0x0000003f00297c82 */ /* 0x000fd40008000000 */
.L_x_167:
[----:B0-----:R-:W0:Y:S01]  /*1760*/  SHFL.IDX PT, R0, R95, RZ, 0x1f ;  /* 0x00001fff5f007589 */ /* 0x001e2200000e0000 */
[----:B-1----:R-:W1:Y:S01]  /*1770*/  S2UR UR7, SR_CgaCtaId ;  /* 0x00000000000779c3 */ /* 0x002e620000008800 */
[----:B------:R-:W-:Y:S01]  /*1780*/  UMOV UR6, 0x400 ;  /* 0x0000040000067882 */ /* 0x000fe20000000000 */
[----:B0-----:R-:W-:Y:S01]  /*1790*/  R2UR UR4, R0 ;  /* 0x00000000000472ca */ /* 0x001fe200000e0000 */
[----:B-1----:R-:W-:-:S12]  /*17a0*/  ULEA UR6, UR7, UR6, 0x18 ;  /* 0x0000000607067291 */ /* 0x002fd8000f8ec03f */
[----:B------:R-:W-:-:S04]  /*17b0*/  ULEA.HI UR5, UR4, UR4, URZ, 0x1 ;  /* 0x0000000404057291 */ /* 0x000fc8000f8f083f */
[----:B------:R-:W-:-:S04]  /*17c0*/  ULOP3.LUT UR5, UR5, 0x1ffffe, URZ, 0xc0, !UPT ;  /* 0x001ffffe05057892 */ /* 0x000fc8000f8ec03f */
[----:B------:R-:W-:-:S03]  /*17d0*/  UIADD3 UR5, UR4, -UR5, URZ ;  /* 0x8000000504057290 */ /* 0x000fc6000fffe03f */
[----:B------:R-:W-:Y:S01]  /*17e0*/  ULDC UR4, c[0x0][0x28c] ;  /* 0x0000a30000047ab9 */ /* 0x000fe20000000800 */
[----:B------:R-:W-:Y:S01]  /*17f0*/  ULEA UR5, UR5, UR6, 0xb ;  /* 0x0000000605057291 */ /* 0x000fe2000f8e583f */
[----:B------:R-:W-:-:S03]  /*1800*/  ISETP.LT.AND P0, PT, RZ, UR4, PT ;  /* 0x00000004ff007c0c */ /* 0x000fc6000bf01270 */
[----:B------:R-:W-:-:S04]  /*1810*/  UIADD3 UR5, UR5, 0x280, URZ ;  /* 0x0000028005057890 */ /* 0x000fc8000fffe03f */
[----:B------:R-:W-:-:S04]  /*1820*/  USHF.R.U32.HI UR5, URZ, 0x4, UR5 ;  /* 0x000000043f057899 */ /* 0x000fc80008011605 */
[----:B------:R-:W-:-:S04]  /*1830*/  ULOP3.LUT UR5, UR5, 0x3fff, URZ, 0xc0, !UPT ;  /* 0x00003fff05057892 */ /* 0x000fc8000f8ec03f */
[----:B------:R-:W-:Y:S01]  /*1840*/  ULOP3.LUT UR45, UR5, 0x10000, URZ, 0xfc, !UPT ;  /* 0x00010000052d7892 */ /* 0x000fe2000f8efc3f */
[----:B----4-:R-:W-:Y:S11]  /*1850*/  @P0 BRA `(.L_x_18) ;  /* 0x0000000000400947 */ /* 0x010ff60003800000 */
[----:B------:R-:W-:Y:S01]  /*1860*/  MOV R0, 0x0 ;  /* 0x0000000000007802 */ /* 0x000fe20000000f00 */
[----:B------:R-:W-:Y:S01]  /*1870*/  ULDC.64 UR4, c[0x4][0x68] ;  /* 0x01001a0000047ab9 */ /* 0x000fe20000000a00 */
[----:B------:R-:W-:Y:S01]  /*1880*/  ULDC.64 UR6, c[0x4][0x8] ;  /* 0x0100020000067ab9 */ /* 0x000fe20000000a00 */
[----:B------:R-:W-:Y:S01]  /*1890*/  IMAD.U32 R4, RZ, RZ, UR4 ;  /* 0x00000004ff047e24 */ /* 0x000fe2000f8e00ff */
[----:B------:R0:W1:Y:S01]  /*18a0*/  LDC.64 R14, c[0x4][R0] ;  /* 0x01000000000e7b82 */ /* 0x0000620000000a00 */
[----:B------:R-:W-:Y:S01]  /*18b0*/  IMAD.U32 R5, RZ, RZ, UR5 ;  /* 0x00000005ff057e24 */ /* 0x000fe2000f8e00ff */
[----:B------:R-:W-:Y:S01]  /*18c0*/  ULDC.64 UR4, c[0x4][0x70] ;  /* 0x01001c0000047ab9 */ /* 0x000fe20000000a00 */
[----:B------:R-:W-:Y:S02]  /*18d0*/  IMAD.U32 R10, RZ, RZ, UR6 ;  /* 0x00000006ff0a7e24 */ /* 0x000fe4000f8e00ff */
[----:B------:R-:W-:Y:S02]  /*18e0*/  IMAD.U32 R6, RZ, RZ, UR4 ;  /* 0x00000004ff067e24 */ /* 0x000fe4000f8e00ff */
[----:B------:R-:W-:-:S02]  /*18f0*/  IMAD.U32 R7, RZ, RZ, UR5 ;  /* 0x00000005ff077e24 */ /* 0x000fc4000f8e00ff */
[----:B------:R-:W-:Y:S02]  /*1900*/  IMAD.U32 R11, RZ, RZ, UR7 ;  /* 0x00000007ff0b7e24 */ /* 0x000fe4000f8e00ff */
[----:B------:R-:W-:Y:S02]  /*1910*/  IMAD.MOV.U32 R8, RZ, RZ, 0x1e1 ;  /* 0x000001e1ff087424 */ /* 0x000fe400078e00ff */
[----:B------:R-:W-:Y:S02]  /*1920*/  IMAD.MOV.U32 R12, RZ, RZ, 0x1 ;  /* 0x00000001ff0c7424 */ /* 0x000fe400078e00ff */
[----:B0-----:R-:W-:-:S07]  /*1930*/  IMAD.MOV.U32 R13, RZ, RZ, RZ ;  /* 0x000000ffff0d7224 */ /* 0x001fce00078e00ff */
[----:B------:R-:W-:-:S07]  /*1940*/  LEPC R20, `(.L_x_18) ;  /* 0x000000001014794e */ /* 0x000fce0000000000 */
[----:B-1---5:R-:W-:Y:S05]  /*1950*/  CALL.ABS.NOINC R14 ;  /* 0x000000000e007343 */ /* 0x022fea0003c00000 */
.L_x_18:
[----:B------:R-:W-:-:S04]  /*1960*/  LOP3.LUT R0, R18, 0x1, RZ, 0xfc, !PT ;  /* 0x0000000112007812 */ /* 0x000fc800078efcff */
[----:B------:R-:W-:-:S13]  /*1970*/  ISETP.NE.AND P0, PT, R0, 0x3, PT ;  /* 0x000000030000780c */ /* 0x000fda0003f05270 */
[----:B------:R-:W-:Y:S05]  /*1980*/  @!P0 BRA `(.L_x_19) ;  /* 0x0000000000048947 */ /* 0x000fea0003800000 */
[----:B------:R-:W-:Y:S01]  /*1990*/  BPT.TRAP 0x1 ;  /* 0x000000040000795c */ /* 0x000fe20000300000 */
.L_x_19:
[----:B------:R-:W0:Y:S01]  /*19a0*/  S2UR UR5, SR_CgaCtaId ;  /* 0x00000000000579c3 */ /* 0x000e220000008800 */
[----:B------:R-:W-:Y:S01]  /*19b0*/  UMOV UR4, 0x400 ;  /* 0x0000040000047882 */ /* 0x000fe20000000000 */
[----:B------:R-:W-:Y:S02]  /*19c0*/  IMAD.U32 R0, RZ, RZ, UR40 ;  /* 0x00000028ff007e24 */ /* 0x000fe4000f8e00ff */
[----:B------:R-:W-:-:S03]  /*19d0*/  IMAD.U32 R3, RZ, RZ, UR41 ;  /* 0x00000029ff037e24 */ /* 0x000fc6000f8e00ff */
[----:B------:R-:W-:Y:S01]  /*19e0*/  SHF.L.U32 R0, R0, 0x1f, RZ ;  /* 0x0000001f00007819 */ /* 0x000fe200000006ff */
[----:B0-----:R-:W-:-:S06]  /*19f0*/  ULEA UR4, UR5, UR4, 0x18 ;  /* 0x0000000405047291 */ /* 0x001fcc000f8ec03f */
[----:B------:R-:W-:-:S04]  /*1a00*/  IMAD.U32 R6, RZ, RZ, UR4 ;  /* 0x00000004ff067e24 */ /* 0x000fc8000f8e00ff */
[----:B------:R-:W-:-:S04]  /*1a10*/  IMAD R3, R3, 0x8, R6 ;  /* 0x0000000803037824 */ /* 0x000fc800078e0206 */
[----:B------:R0:W1:Y:S01]  /*1a20*/  SYNCS.PHASECHK.TRANS64.TRYWAIT P1, [R3+URZ], R0 ;  /* 0x00000000030075a7 */ /* 0x000062000802017f */
[----:B------:R-:W-:Y:S05]  /*1a30*/  @!P0 BRA `(.L_x_20) ;  /* 0x0000000000048947 */ /* 0x000fea0003800000 */
[----:B------:R-:W-:Y:S01]  /*1a40*/  BPT.TRAP 0x1 ;  /* 0x000000040000795c */ /* 0x000fe20000300000 */
.L_x_20:
[----:B------:R-:W-:-:S05]  /*1a50*/  IMAD.U32 R4, RZ, RZ, UR44 ;  /* 0x0000002cff047e24 */ /* 0x000fca000f8e00ff */
[----:B------:R-:W-:Y:S01]  /*1a60*/  ISETP.GE.AND P2, PT, R4, 0x1, PT ;  /* 0x000000010400780c */ /* 0x000fe20003f46270 */
[----:B-1----:R-:W-:-:S12]  /*1a70*/  @P1 BRA `(.L_x_21) ;  /* 0x0000000000081947 */ /* 0x002fd80003800000 */
[----:B------:R-:W1:Y:S02]  /*1a80*/  SYNCS.PHASECHK.TRANS64.TRYWAIT P1, [R3+URZ], R0 ;  /* 0x00000000030075a7 */ /* 0x000e64000802017f */
[----:B-1----:R-:W-:Y:S05]  /*1a90*/  @!P1 BRA `(.L_x_22) ;  /* 0x0000006000a09947 */ /* 0x002fea0003800000 */
.L_x_21:
[----:B------:R-:W-:Y:S05]  /*1aa0*/  WARPSYNC.ALL ;  /* 0x0000000000007948 */ /* 0x000fea0003800000 */
[----:B------:R-:W-:Y:S01]  /*1ab0*/  R2UR UR4, R6 ;  /* 0x00000000060472ca */ /* 0x000fe200000e0000 */
[----:B------:R-:W-:Y:S01]  /*1ac0*/  WARPGROUP.ARRIVE ;  /* 0x00000000000079c5 */ /* 0x000fe20000000000 */
[----:B------:R-:W-:Y:S01]  /*1ad0*/  UMOV UR5, 0xc0000010 ;  /* 0xc000001000057882 */ /* 0x000fe20000000000 */
[----:B------:R-:W-:-:S10]  /*1ae0*/  UMOV UR7, 0xc0000010 ;  /* 0xc000001000077882 */ /* 0x000fd40000000000 */
[----:B------:R-:W-:-:S04]  /*1af0*/  UIADD3 UR4, UR4, 0x1c280, URZ ;  /* 0x0001c28004047890 */ /* 0x000fc8000fffe03f */
[----:B------:R-:W-:-:S04]  /*1b00*/  USHF.R.U32.HI UR4, URZ, 0x4, UR4 ;  /* 0x000000043f047899 */ /* 0x000fc80008011604 */
[----:B------:R-:W-:-:S04]  /*1b10*/  ULOP3.LUT UR4, UR4, 0x3fff, URZ, 0xc0, !UPT ;  /* 0x00003fff04047892 */ /* 0x000fc8000f8ec03f */
[----:B------:R-:W-:Y:S02]  /*1b20*/  ULOP3.LUT UR9, UR4, 0x10000, URZ, 0xfc, !UPT ;  /* 0x0001000004097892 */ /* 0x000fe4000f8efc3f */
[----:B------:R-:W-:Y:S02]  /*1b30*/  ULEA UR4, UR41, UR45, 0x8 ;  /* 0x0000002d29047291 */ /* 0x000fe4000f8e403f */
[----:B------:R-:W-:-:S09]  /*1b40*/  ULEA UR6, UR41, UR9, 0x8 ;  /* 0x0000000929067291 */ /* 0x000fd2000f8e403f */
[----:B------:R-:W-:Y:S03]  /*1b50*/  IGMMA.64x128x32.S8.S8 R24, gdesc[UR4], RZ, !UPT, gsb0 ;  /* 0x03600000041879f1 */ /* 0x000fe6000c0410ff */
[----:B------:R-:W-:Y:S02]  /*1b60*/  WARPGROUP.DEPBAR.LE gsb0, 0x0 ;  /* 0x00008000000079c5 */ /* 0x000fe40000010000 */
[----:B------:R-:W-:Y:S05]  /*1b70*/  @!P2 BRA `(.L_x_23) ;  /* 0x0000000000cca947 */ /* 0x000fea0003800000 */
[----:B------:R-:W-:Y:S01]  /*1b80*/  UIADD3 UR4, UR41, 0x1, URZ ;  /* 0x0000000129047890 */ /* 0x000fe2000fffe03f */
[----:B01----:R-:W-:Y:S02]  /*1b90*/  IMAD.U32 R0, RZ, RZ, UR44 ;  /* 0x0000002cff007e24 */ /* 0x003fe4000f8e00ff */
[----:B------:R-:W-:Y:S01]  /*1ba0*/  IMAD.U32 R3, RZ, RZ, UR41 ;  /* 0x00000029ff037e24 */ /* 0x000fe2000f8e00ff */
[----:B------:R-:W-:-:S04]  /*1bb0*/  UISETP.NE.AND UP0, UPT, UR4, 0x1c, UPT ;  /* 0x0000001c0400788c */ /* 0x000fc8000bf05270 */
[----:B------:R-:W-:Y:S02]  /*1bc0*/  USEL UR5, URZ, 0x1, UP0 ;  /* 0x000000013f057887 */ /* 0x000fe40008000000 */
[----:B------:R-:W-:Y:S02]  /*1bd0*/  USEL UR8, UR4, URZ, UP0 ;  /* 0x0000003f04087287 */ /* 0x000fe40008000000 */
[----:B------:R-:W-:-:S06]  /*1be0*/  ULOP3.LUT UR5, UR40, UR5, URZ, 0x3c, !UPT ;  /* 0x0000000528057292 */ /* 0x000fcc000f8e3c3f */
[----:B------:R-:W-:-:S07]  /*1bf0*/  IMAD.U32 R7, RZ, RZ, UR5 ;  /* 0x00000005ff077e24 */ /* 0x000fce000f8e00ff */
.L_x_30:
[----:B------:R-:W-:Y:S05]  /*1c00*/  @!P0 BRA `(.L_x_24) ;  /* 0x0000000000048947 */ /* 0x000fea0003800000 */
[----:B------:R-:W-:Y:S01]  /*1c10*/  BPT.TRAP 0x1 ;  /* 0x000000040000795c */ /* 0x000fe20000300000 */
.L_x_24:
[----:B------:R-:W0:Y:S01]  /*1c20*/  S2UR UR5, SR_CgaCtaId ;  /* 0x00000000000579c3 */ /* 0x000e220000008800 */
[----:B------:R-:W-:Y:S01]  /*1c30*/  UMOV UR4, 0x400 ;  /* 0x0000040000047882 */ /* 0x000fe20000000000 */
[----:B------:R-:W-:Y:S01]  /*1c40*/  IMAD.U32 R5, RZ, RZ, UR8 ;  /* 0x00000008ff057e24 */ /* 0x000fe2000f8e00ff */
[----:B------:R-:W-:Y:S01]  /*1c50*/  SHF.L.U32 R4, R7, 0x1f, RZ ;  /* 0x0000001f07047819 */ /* 0x000fe200000006ff */
[----:B0-----:R-:W-:-:S06]  /*1c60*/  ULEA UR4, UR5, UR4, 0x18 ;  /* 0x0000000405047291 */ /* 0x001fcc000f8ec03f */
[----:B------:R-:W-:-:S04]  /*1c70*/  IMAD.U32 R6, RZ, RZ, UR4 ;  /* 0x00000004ff067e24 */ /* 0x000fc8000f8e00ff */
[----:B------:R-:W-:-:S04]  /*1c80*/  IMAD R5, R5, 0x8, R6 ;  /* 0x0000000805057824 */ /* 0x000fc800078e0206 */
[----:B------:R0:W1:Y:S01]  /*1c90*/  SYNCS.PHASECHK.TRANS64.TRYWAIT P1, [R5+URZ], R4 ;  /* 0x00000004050075a7 */ /* 0x000062000802017f */
[----:B------:R-:W-:Y:S05]  /*1ca0*/  @!P0 BRA `(.L_x_25) ;  /* 0x0000000000048947 */ /* 0x000fea0003800000 */
[----:B------:R-:W-:Y:S01]  /*1cb0*/  BPT.TRAP 0x1 ;  /* 0x000000040000795c */ /* 0x000fe20000300000 */
.L_x_25:
[----:B-1----:R-:W-:Y:S05]  /*1cc0*/  @P1 BRA `(.L_x_26) ;  /* 0x0000000000081947 */ /* 0x002fea0003800000 */
[----:B------:R-:W1:Y:S02]  /*1cd0*/  SYNCS.PHASECHK.TRANS64.TRYWAIT P1, [R5+URZ], R4 ;  /* 0x00000004050075a7 */ /* 0x000e64000802017f */
[----:B-1----:R-:W-:Y:S05]  /*1ce0*/  @!P1 BRA `(.L_x_27) ;  /* 0x0000006000209947 */ /* 0x002fea0003800000 */
.L_x_26:
[----:B------:R-:W-:Y:S01]  /*1cf0*/  ULEA UR4, UR8, UR45, 0x8 ;  /* 0x0000002d08047291 */ /* 0x000fe2000f8e403f */
[----:B------:R-:W-:Y:S01]  /*1d00*/  WARPGROUP.ARRIVE ;  /* 0x00000000000079c5 */ /* 0x000fe20000000000 */
[----:B------:R-:W-:Y:S01]  /*1d10*/  ULEA UR6, UR8, UR9, 0x8 ;  /* 0x0000000908067291 */ /* 0x000fe2000f8e403f */
[----:B------:R-:W-:Y:S01]  /*1d20*/  UMOV UR5, 0xc0000010 ;  /* 0xc000001000057882 */ /* 0x000fe20000000000 */
[----:B------:R-:W-:-:S07]  /*1d30*/  UMOV UR7, 0xc0000010 ;  /* 0xc000001000077882 */ /* 0x000fce0000000000 */
[----:B------:R-:W-:Y:S03]  /*1d40*/  IGMMA.64x128x32.S8.S8 R24, gdesc[UR4], R24, gsb0 ;  /* 0x03600000041879f1 */ /* 0x000fe60008041018 */
[----:B------:R-:W-:Y:S02]  /*1d50*/  WARPGROUP.DEPBAR.LE gsb0, 0x0 ;  /* 0x00008000000079c5 */ /* 0x000fe40000010000 */
[----:B------:R-:W-:Y:S05]  /*1d60*/  @!P0 BRA `(.L_x_28) ;  /* 0x0000000000048947 */ /* 0x000fea0003800000 */
[----:B------:R-:W-:Y:S01]  /*1d70*/  BPT.TRAP 0x1 ;  /* 0x000000040000795c */ /* 0x000fe20000300000 */
.L_x_28:
[----:B------:R-:W-:-:S13]  /*1d80*/  ISETP.NE.AND P1, PT, R22, RZ, PT ;  /* 0x000000ff1600720c */ /* 0x000fda0003f25270 */
[----:B01----:R-:W-:-:S04]  /*1d90*/  @P1 IMAD R4, R3, 0x8, R6 ;  /* 0x0000000803041824 */ /* 0x003fc800078e0206 */
[----:B------:R-:W-:-:S05]  /*1da0*/  @P1 VIADD R4, R4, 0xe0 ;  /* 0x000000e004041836 */ /* 0x000fca0000000000 */
[----:B------:R-:W-:-:S04]  /*1db0*/  @P1 PRMT R4, R19, 0x654, R4 ;  /* 0x0000065413041816 */ /* 0x000fc80000000004 */
[----:B------:R0:W-:Y:S01]  /*1dc0*/  @P1 SYNCS.ARRIVE.TRANS64.RED.A1T0 RZ, [R4+URZ], RZ ;  /* 0x000000ff04ff19a7 */ /* 0x0001e2000810043f */
[----:B------:R-:W-:-:S13]  /*1dd0*/  ISETP.GT.U32.AND P1, PT, R18, 0x1, PT ;  /* 0x000000011200780c */ /* 0x000fda0003f24070 */
[----:B0-----:R-:W-:Y:S05]  /*1de0*/  @P1 BRA `(.L_x_29) ;  /* 0x0000000000041947 */ /* 0x001fea0003800000 */
[----:B------:R-:W-:Y:S01]  /*1df0*/  BPT.TRAP 0x1 ;  /* 0x000000040000795c */ /* 0x000fe20000300000 */
.L_x_29:
[----:B------:R-:W-:Y:S01]  /*1e00*/  UIADD3 UR8, UR8, 0x1, URZ ;  /* 0x0000000108087890 */ /* 0x000fe2000fffe03f */
[C---:B------:R-:W-:Y:S01]  /*1e10*/  ISETP.GT.AND P2, PT, R0.reuse, 0x1, PT ;  /* 0x000000010000780c */ /* 0x040fe20003f44270 */
[----:B------:R-:W-:Y:S02]  /*1e20*/  VIADD R3, R3, 0x1 ;  /* 0x0000000103037836 */ /* 0x000fe40000000000 */
[----:B------:R-:W-:Y:S01]  /*1e30*/  UISETP.NE.AND UP0, UPT, UR8, 0x1c, UPT ;  /* 0x0000001c0800788c */ /* 0x000fe2000bf05270 */
[----:B------:R-:W-:Y:S02]  /*1e40*/  VIADD R0, R0, 0xffffffff ;  /* 0xffffffff00007836 */ /* 0x000fe40000000000 */
[C---:B------:R-:W-:Y:S01]  /*1e50*/  ISETP.NE.AND P1, PT, R3.reuse, 0x1c, PT ;  /* 0x0000001c0300780c */ /* 0x040fe20003f25270 */
[----:B------:R-:W-:Y:S02]  /*1e60*/  USEL UR4, URZ, 0x1, UP0 ;  /* 0x000000013f047887 */ /* 0x000fe40008000000 */
[----:B------:R-:W-:Y:S01]  /*1e70*/  USEL UR8, UR8, URZ, UP0 ;  /* 0x0000003f08087287 */ /* 0x000fe20008000000 */
[----:B------:R-:W-:-:S03]  /*1e80*/  SEL R3, R3, RZ, P1 ;  /* 0x000000ff03037207 */ /* 0x000fc60000800000 */
[----:B------:R-:W-:Y:S01]  /*1e90*/  LOP3.LUT R7, R7, UR4, RZ, 0x3c, !PT ;  /* 0x0000000407077c12 */ /* 0x000fe2000f8e3cff */
[----:B------:R-:W-:Y:S07]  /*1ea0*/  @P2 BRA `(.L_x_30) ;  /* 0xfffffffc00542947 */ /* 0x000fee000383ffff */
.L_x_23:
[----:B01----:R-:W0:Y:S02]  /*1eb0*/  LDC R0, c[0x0][0x28c] ;  /* 0x0000a300ff007b82 */ /* 0x003e240000000800 */
[----:B0-----:R-:W-:-:S13]  /*1ec0*/  ISETP.GE.AND P1, PT, R0, 0x1, PT ;  /* 0x000000010000780c */ /* 0x001fda0003f26270 */
[----:B------:R-:W-:Y:S05]  /*1ed0*/  @!P1 BRA `(.L_x_31) ;  /* 0x0000000000449947 */ /* 0x000fea0003800000 */
[----:B------:R-:W-:Y:S05]  /*1ee0*/  @!P0 BRA `(.L_x_32) ;  /* 0x0000000000048947 */ /* 0x000fea0003800000 */
[----:B------:R-:W-:Y:S01]  /*1ef0*/  BPT.TRAP 0x1 ;  /* 0x000000040000795c */ /* 0x000fe20000300000 */
.L_x_32:
[----:B------:R-:W-:-:S13]  /*1f00*/  ISETP.NE.AND P0, PT, R22, RZ, PT ;  /* 0x000000ff1600720c */ /* 0x000fda0003f05270 */
[----:B------:R-:W-:-:S05]  /*1f10*/  VOTEU.ANY UP0, P0 ;  /* 0x00000000003f7886 */ /* 0x000fca0000000100 */
[----:B------:R-:W-:-:S06]  /*1f20*/  @UP0 UIADD3 UR4, UR44, UR41, URZ ;  /* 0x000000292c040290 */ /* 0x000fcc000fffe03f */
[----:B------:R-:W-:Y:S02]  /*1f30*/  IMAD.U32 R4, RZ, RZ, UR4 ;  /* 0x00000004ff047e24 */ /* 0x000fe4000f8e00ff */
[----:B------:R-:W-:-:S03]  /*1f40*/  IMAD.U32 R3, RZ, RZ, UR4 ;  /* 0x00000004ff037e24 */ /* 0x000fc6000f8e00ff */
[----:B------:R-:W-:-:S05]  /*1f50*/  @P0 SHF.R.U32.HI R4, RZ, 0x2, R4 ;  /* 0x00000002ff040819 */ /* 0x000fca0000011604 */
[----:B------:R-:W-:-:S04]  /*1f60*/  @P0 IMAD.WIDE.U32 R4, R4, 0x24924925, RZ ;  /* 0x2492492504040825 */ /* 0x000fc800078e00ff */
[----:B------:R-:W-:-:S04]  /*1f70*/  @P0 IMAD R4, R5, -0x1c, R3 ;  /* 0xffffffe405040824 */ /* 0x000fc800078e0203 */
[----:B------:R-:W-:-:S04]  /*1f80*/  @P0 IMAD R4, R4, 0x8, R6 ;  /* 0x0000000804040824 */ /* 0x000fc800078e0206 */
[----:B------:R-:W-:-:S05]  /*1f90*/  @P0 VIADD R4, R4, 0xe0 ;  /* 0x000000e004040836 */ /* 0x000fca0000000000 */
[----:B------:R-:W-:-:S04]  /*1fa0*/  @P0 PRMT R4, R19, 0x654, R4 ;  /* 0x0000065413040816 */ /* 0x000fc80000000004 */
[----:B------:R0:W-:Y:S01]  /*1fb0*/  @P0 SYNCS.ARRIVE.TRANS64.RED.A1T0 RZ, [R4+URZ], RZ ;  /* 0x000000ff04ff09a7 */ /* 0x0001e2000810043f */
[----:B------:R-:W-:-:S13]  /*1fc0*/  ISETP.GT.U32.AND P0, PT, R18, 0x1, PT ;  /* 0x000000011200780c */ /* 0x000fda0003f04070 */
[----:B0-----:R-:W-:Y:S05]  /*1fd0*/  @P0 BRA `(.L_x_31) ;  /* 0x0000000000040947 */ /* 0x001fea0003800000 */
[----:B------:R-:W-:Y:S01]  /*1fe0*/  BPT.TRAP 0x1 ;  /* 0x000000040000795c */ /* 0x000fe20000300000 */
.L_x_31:
[----:B------:R-:W-:Y:S01]  /*1ff0*/  IMAD.SHL.U32 R3, R100, 0x80, RZ ;  /* 0x0000008064037824 */ /* 0x000fe200078e00ff */
[----:B------:R-:W-:Y:S01]  /*2000*/  UIADD3 UR41, UR43, UR41, URZ ;  /* 0x000000292b297290 */ /* 0x000fe2000fffe03f */
[----:B------:R-:W-:Y:S01]  /*2010*/  IMAD.SHL.U32 R10, R99, 0x80, RZ ;  /* 0x00000080630a7824 */ /* 0x000fe200078e00ff */
[----:B------:R-:W-:Y:S01]  /*2020*/  ULDC UR5, c[0x0][0x288] ;  /* 0x0000a20000057ab9 */ /* 0x000fe20000000800 */
[----:B------:R-:W-:Y:S01]  /*2030*/  ULDC UR7, c[0x0][0x284] ;  /* 0x0000a10000077ab9 */ /* 0x000fe20000000800 */
[----:B------:R-:W-:Y:S01]  /*2040*/  UISETP.GT.U32.AND UP0, UPT, UR41, 0x1b, UPT ;  /* 0x0000001b2900788c */ /* 0x000fe2000bf04070 */
[C---:B------:R-:W-:Y:S01]  /*2050*/  ISETP.GE.AND P0, PT, R3.reuse, UR5, PT ;  /* 0x0000000503007c0c */ /* 0x040fe2000bf06270 */
[----:B------:R-:W-:Y:S01]  /*2060*/  UISETP.GE.U32.AND UP1, UPT, UR43, 0x1c, UPT ;  /* 0x0000001c2b00788c */ /* 0x000fe2000bf26070 */
[----:B------:R-:W-:Y:S01]  /*2070*/  SHF.R.S32.HI R11, RZ, 0x1f, R23 ;  /* 0x0000001fff0b7819 */ /* 0x000fe20000011417 */
[----:B------:R-:W-:Y:S01]  /*2080*/  UISETP.LT.U32.AND UP0, UPT, UR43, 0x1c, UP0 ;  /* 0x0000001c2b00788c */ /* 0x000fe20008701070 */
[----:B------:R-:W-:Y:S01]  /*2090*/  ISETP.GE.OR P0, PT, R10, UR7, P0 ;  /* 0x000000070a007c0c */ /* 0x000fe20008706670 */
[----:B------:R-:W-:Y:S01]  /*20a0*/  USHF.R.U32.HI UR4, URZ, 0x2, UR41 ;  /* 0x000000023f047899 */ /* 0x000fe20008011629 */
[----:B------:R-:W-:Y:S01]  /*20b0*/  LOP3.LUT R8, R3, 0x6, R94, 0xf8, !PT ;  /* 0x0000000603087812 */ /* 0x000fe200078ef85e */
[----:B------:R-:W-:Y:S01]  /*20c0*/  USEL UR6, URZ, 0x1, !UP0 ;  /* 0x000000013f067887 */ /* 0x000fe2000c000000 */
[----:B------:R-:W-:-:S02]  /*20d0*/  ULDC.64 UR8, c[0x0][0x5d0] ;  /* 0x0001740000087ab9 */ /* 0x000fc40000000a00 */
[----:B------:R-:W-:Y:S01]  /*20e0*/  SHF.R.S32.HI R9, RZ, 0x1f, R8 ;  /* 0x0000001fff097819 */ /* 0x000fe20000011408 */
[----:B------:R-:W-:Y:S01]  /*20f0*/  IMAD R0, R11, UR8, RZ ;  /* 0x000000080b007c24 */ /* 0x000fe2000f8e02ff */
[----:B------:R-:W-:Y:S02]  /*2100*/  UIMAD.WIDE.U32 UR4, UR4, 0x24924925, URZ ;  /* 0x24924925040478a5 */ /* 0x000fe4000f8e003f */
[----:B------:R-:W-:Y:S01]  /*2110*/  ULOP3.LUT UR40, UR40, UR6, URZ, 0x3c, !UPT ;  /* 0x0000000628287292 */ /* 0x000fe2000f8e3c3f */
[C---:B------:R-:W-:Y:S01]  /*2120*/  IMAD R7, R23.reuse, UR9, R0 ;  /* 0x0000000917077c24 */ /* 0x040fe2000f8e0200 */
[----:B------:R-:W-:Y:S01]  /*2130*/  UIMAD UR41, UR5, -0x1c, UR41 ;  /* 0xffffffe4052978a4 */ /* 0x000fe2000f8e0229 */
[----:B------:R-:W-:Y:S01]  /*2140*/  IMAD.WIDE.U32 R4, R23, UR8, R8 ;  /* 0x0000000817047c25 */ /* 0x000fe2000f8e0008 */
[----:B------:R-:W-:-:S03]  /*2150*/  @UP1 ULOP3.LUT UR40, UR40, 0x1, UR5, 0x78, !UPT ;  /* 0x0000000128281892 */ /* 0x000fc6000f8e7805 */
[----:B------:R-:W-:Y:S02]  /*2160*/  IMAD.IADD R5, R5, 0x1, R7 ;  /* 0x0000000105057824 */ /* 0x000fe400078e0207 */
[----:B------:R-:W-:Y:S01]  /*2170*/  IMAD.MOV.U32 R0, RZ, RZ, -0x1 ;  /* 0xffffffffff007424 */ /* 0x000fe200078e00ff */
[----:B------:R-:W-:Y:S06]  /*2180*/  @P0 BRA `(.L_x_33) ;  /* 0x0000003000ac0947 */ /* 0x000fec0003800000 */
[----:B------:R-:W0:Y:S01]  /*2190*/  LDC.64 R12, c[0x0][0x5c8] ;  /* 0x00017200ff0c7b82 */ /* 0x000e220000000a00 */
[----:B------:R-:W-:Y:S01]  /*21a0*/  IMAD.WIDE R14, R99, 0x80, R88 ;  /* 0x00000080630e7825 */ /* 0x000fe200078e0258 */
[----:B------:R-:W-:Y:S01]  /*21b0*/  ULDC.64 UR4, c[0x0][0x5c0] ;  /* 0x0001700000047ab9 */ /* 0x000fe20000000a00 */
[----:B------:R-:W-:Y:S02]  /*21c0*/  BSSY B0, `(.L_x_33) ;  /* 0x0000327000007945 */ /* 0x000fe40003800000 */
[----:B------:R-:W-:Y:S02]  /*21d0*/  IMAD.IADD R99, R97, 0x1, -R10 ;  /* 0x0000000161637824 */ /* 0x000fe400078e0a0a */
[----:B------:R-:W-:Y:S02]  /*21e0*/  IMAD.IADD R3, R92, 0x1, -R3 ;  /* 0x000000015c037824 */ /* 0x000fe400078e0a03 */
[-C--:B0-----:R-:W-:Y:S02]  /*21f0*/  IMAD R6, R15, R12.reuse, RZ ;  /* 0x0000000c0f067224 */ /* 0x081fe400078e02ff */
[----:B------:R-:W-:-:S04]  /*2200*/  IMAD.WIDE.U32 R4, R14, R12, R4 ;  /* 0x0000000c0e047225 */ /* 0x000fc800078e0004 */
[----:B------:R-:W-:Y:S01]  /*2210*/  IMAD R7, R14, R13, R6 ;  /* 0x0000000d0e077224 */ /* 0x000fe200078e0206 */
[----:B------:R-:W-:-:S03]  /*2220*/  IADD3 R4, P0, R4, UR4, RZ ;  /* 0x0000000404047c10 */ /* 0x000fc6000ff1e0ff */
[----:B------:R-:W-:Y:S01]  /*2230*/  IMAD.IADD R7, R5, 0x1, R7 ;  /* 0x0000000105077824 */ /* 0x000fe200078e0207 */
[----:B------:R-:W-:-:S04]  /*2240*/  LEA R6, P1, R12, R4, 0x3 ;  /* 0x000000040c067211 */ /* 0x000fc800078218ff */
[----:B------:R-:W-:Y:S02]  /*2250*/  IADD3.X R5, R7, UR5, RZ, P0, !PT ;  /* 0x0000000507057c10 */ /* 0x000fe400087fe4ff */
[----:B-----5:R-:W-:Y:S02]  /*2260*/  ISETP.NE.AND P0, PT, R91, RZ, PT ;  /* 0x000000ff5b00720c */ /* 0x020fe40003f05270 */
[----:B------:R-:W-:-:S11]  /*2270*/  LEA.HI.X R7, R12, R5, R13, 0x3, P1 ;  /* 0x000000050c077211 */ /* 0x000fd600008f1c0d */
[----:B------:R-:W-:Y:S05]  /*2280*/  @!P0 BRA `(.L_x_34) ;  /* 0x0000002400608947 */ /* 0x000fea0003800000 */
[----:B------:R-:W0:Y:S01]  /*2290*/  LDC.64 R102, c[0x0][0x5b0] ;  /* 0x00016c00ff667b82 */ /* 0x000e220000000a00 */
[----:B------:R-:W-:Y:S01]  /*22a0*/  ULDC.64 UR4, c[0x0][0x5b8] ;  /* 0x00016e0000047ab9 */ /* 0x000fe20000000a00 */
[----:B------:R-:W-:Y:S01]  /*22b0*/  ISETP.GE.AND P1, PT, R99, 0x1, PT ;  /* 0x000000016300780c */ /* 0x000fe20003f26270 */
[----:B------:R-:W-:Y:S01]  /*22c0*/  IMAD R10, R11, UR4, RZ ;  /* 0x000000040b0a7c24 */ /* 0x000fe2000f8e02ff */
[----:B------:R-:W-:Y:S01]  /*22d0*/  BSSY B1, `(.L_x_35) ;  /* 0x000000e000017945 */ /* 0x000fe20003800000 */
[----:B------:R-:W-:Y:S01]  /*22e0*/  IMAD.WIDE.U32 R20, R23, UR4, R8 ;  /* 0x0000000417147c25 */ /* 0x000fe2000f8e0008 */
[----:B------:R-:W-:Y:S02]  /*22f0*/  ISETP.LT.OR P5, PT, R3, 0x1, !P1 ;  /* 0x000000010300780c */ /* 0x000fe40004fa1670 */
[----:B------:R-:W1:Y:S01]  /*2300*/  LDC.64 R104, c[0x0][0x5a8] ;  /* 0x00016a00ff687b82 */ /* 0x000e620000000a00 */
[----:B------:R-:W-:Y:S02]  /*2310*/  IMAD R13, R23, UR5, R10 ;  /* 0x00000005170d7c24 */ /* 0x000fe4000f8e020a */
[----:B------:R-:W-:-:S02]  /*2320*/  IMAD.MOV.U32 R12, RZ, RZ, R20 ;  /* 0x000000ffff0c7224 */ /* 0x000fc400078e0014 */
[----:B------:R-:W-:Y:S02]  /*2330*/  IMAD.IADD R13, R21, 0x1, R13 ;  /* 0x00000001150d7824 */ /* 0x000fe400078e020d */
[-C--:B0-----:R-:W-:Y:S02]  /*2340*/  IMAD R10, R15, R102.reuse, RZ ;  /* 0x000000660f0a7224 */ /* 0x081fe400078e02ff */
[----:B------:R-:W-:-:S04]  /*2350*/  IMAD.WIDE.U32 R8, R14, R102, R12 ;  /* 0x000000660e087225 */ /* 0x000fc800078e000c */
[----:B------:R-:W-:Y:S01]  /*2360*/  IMAD R23, R14, R103, R10 ;  /* 0x000000670e177224 */ /* 0x000fe200078e020a */
[----:B-1----:R-:W-:-:S04]  /*2370*/  IADD3 R8, P0, R8, R104, RZ ;  /* 0x0000006808087210 */ /* 0x002fc80007f1e0ff */
[----:B------:R-:W-:Y:S01]  /*2380*/  IADD3.X R9, R105, R9, R23, P0, !PT ;  /* 0x0000000969097210 */ /* 0x000fe200007fe417 */
[----:B------:R-:W-:Y:S08]  /*2390*/  @P5 BRA `(.L_x_36) ;  /* 0x0000000000045947 */ /* 0x000ff00003800000 */
[----:B------:R0:W5:Y:S02]  /*23a0*/  LDG.E.U8 R98, desc[UR38][R8.64] ;  /* 0x0000002608627981 */ /* 0x000164000c1e1100 */
.L_x_36:
[----:B------:R-:W-:Y:S05]  /*23b0*/  BSYNC B1 ;  /* 0x0000000000017941 */ /* 0x000fea0003800000 */
.L_x_35:
[----:B-----5:R-:W-:Y:S01]  /*23c0*/  LOP3.LUT R15, R98, 0xffff, RZ, 0xc0, !PT ;  /* 0x0000ffff620f7812 */ /* 0x020fe200078ec0ff */
[C---:B------:R-:W-:Y:S01]  /*23d0*/  IMAD.SHL.U32 R10, R102.reuse, 0x8, RZ ;  /* 0x00000008660a7824 */ /* 0x040fe200078e00ff */
[----:B------:R-:W-:Y:S01]  /*23e0*/  ISETP.LT.OR P2, PT, R3, 0x2, !P1 ;  /* 0x000000020300780c */ /* 0x000fe20004f41670 */
[----:B------:R-:W-:Y:S01]  /*23f0*/  BSSY B1, `(.L_x_37) ;  /* 0x000000e000017945 */ /* 0x000fe20003800000 */
[----:B------:R-:W-:Y:S02]  /*2400*/  PRMT R100, R15, 0x8880, RZ ;  /* 0x000088800f647816 */ /* 0x000fe400000000ff */
[----:B------:R-:W-:Y:S02]  /*2410*/  SHF.L.U64.HI R11, R102, 0x3, R103 ;  /* 0x00000003660b7819 */ /* 0x000fe40000010267 */
[----:B------:R-:W-:Y:S01]  /*2420*/  ISETP.GE.AND P0, PT, R99, 0x9, PT ;  /* 0x000000096300780c */ /* 0x000fe20003f06270 */
[----:B------:R-:W-:Y:S02]  /*2430*/  IMAD R15, R100, R91, RZ ;  /* 0x0000005b640f7224 */ /* 0x000fe400078e02ff */
[----:B------:R-:W-:-:S04]  /*2440*/  IMAD.WIDE.U32 R10, R14, R102, R10 ;  /* 0x000000660e0a7225 */ /* 0x000fc800078e000a */
[----:B------:R-:W-:Y:S01]  /*2450*/  @!P5 IMAD R21, R24, R90, R15 ;  /* 0x0000005a1815d224 */ /* 0x000fe200078e020f */
[----:B------:R-:W-:Y:S01]  /*2460*/  IADD3 R10, P3, P4, R20, R104, R10 ;  /* 0x00000068140a7210 */ /* 0x000fe20007c7e00a */
[----:B------:R-:W-:-:S03]  /*2470*/  IMAD.IADD R20, R23, 0x1, R11 ;  /* 0x0000000117147824 */ /* 0x000fc600078e020b */
[----:B------:R1:W-:Y:S01]  /*2480*/  @!P5 STG.E.U8 desc[UR38][R4.64], R21 ;  /* 0x000000150400d986 */ /* 0x0003e2000c101126 */
[----:B------:R-:W-:Y:S08]  /*2490*/  @P2 BRA `(.L_x_38) ;  /* 0x00000000000c2947 */ /* 0x000ff00003800000 */
[----:B------:R-:W2:Y:S02]  /*24a0*/  LDG.E.U8 R98, desc[UR38][R8.64+0x1] ;  /* 0x0000012608627981 */ /* 0x000ea4000c1e1100 */
[----:B--2---:R-:W-:-:S05]  /*24b0*/  PRMT R14, R98, 0x8880, RZ ;  /* 0x00008880620e7816 */ /* 0x004fca00000000ff */
[----:B------:R-:W-:-:S07]  /*24c0*/  IMAD R15, R14, R91, RZ ;  /* 0x0000005b0e0f7224 */ /* 0x000fce00078e02ff */
.L_x_38:
[----:B------:R-:W-:Y:S05]  /*24d0*/  BSYNC B1 ;  /* 0x0000000000017941 */ /* 0x000fea0003800000 */
.L_x_37:
[----:B------:R-:W-:Y:S01]  /*24e0*/  ISETP.LT.OR P5, PT, R3, 0x1, !P0 ;  /* 0x000000010300780c */ /* 0x000fe200047a1670 */
[----:B------:R-:W-:Y:S01]  /*24f0*/  @!P2 IMAD R25, R25, R90, R15 ;  /* 0x0000005a1919a224 */ /* 0x000fe200078e020f */
[----:B------:R-:W-:Y:S01]  /*2500*/  BSSY B1, `(.L_x_39) ;  /* 0x000000a000017945 */ /* 0x000fe20003800000 */
[----:B------:R-:W-:Y:S02]  /*2510*/  IADD3.X R11, R13, R105, R20, P3, P4 ;  /* 0x000000690d0b7210 */ /* 0x000fe40001fe8414 */
[C---:B------:R-:W-:Y:S01]  /*2520*/  ISETP.LT.OR P3, PT, R3.reuse, 0x2, !P0 ;  /* 0x000000020300780c */ /* 0x040fe20004761670 */
[----:B------:R2:W-:Y:S01]  /*2530*/  @!P2 STG.E.U8 desc[UR38][R4.64+0x1], R25 ;  /* 0x000001190400a986 */ /* 0x0005e2000c101126 */
[C---:B------:R-:W-:Y:S02]  /*2540*/  ISETP.LT.OR P4, PT, R3.reuse, 0x9, !P1 ;  /* 0x000000090300780c */ /* 0x040fe40004f81670 */
[----:B------:R-:W-:-:S04]  /*2550*/  ISETP.LT.OR P2, PT, R3, 0xa, !P1 ;  /* 0x0000000a0300780c */ /* 0x000fc80004f41670 */
[----:B------:R-:W-:Y:S09]  /*2560*/  @P5 BRA `(.L_x_40) ;  /* 0x00000000000c5947 */ /* 0x000ff20003800000 */
[----:B------:R-:W3:Y:S02]  /*2570*/  LDG.E.U8 R98, desc[UR38][R10.64] ;  /* 0x000000260a627981 */ /* 0x000ee4000c1e1100 */
[----:B---3--:R-:W-:-:S05]  /*2580*/  PRMT R12, R98, 0x8880, RZ ;  /* 0x00008880620c7816 */ /* 0x008fca00000000ff */
[----:B------:R-:W-:-:S07]  /*2590*/  IMAD R15, R12, R91, RZ ;  /* 0x0000005b0c0f7224 */ /* 0x000fce00078e02ff */
.L_x_40:
[----:B------:R-:W-:Y:S05]  /*25a0*/  BSYNC B1 ;  /* 0x0000000000017941 */ /* 0x000fea0003800000 */
.L_x_39:
[----:B------:R-:W-:Y:S01]  /*25b0*/  @!P5 IMAD R13, R26, R90, R15 ;  /* 0x0000005a1a0dd224 */ /* 0x000fe200078e020f */
[----:B------:R-:W-:Y:S04]  /*25c0*/  BSSY B1, `(.L_x_41) ;  /* 0x0000006000017945 */ /* 0x000fe80003800000 */
[----:B------:R3:W-:Y:S01]  /*25d0*/  @!P5 STG.E.U8 desc[UR38][R6.64], R13 ;  /* 0x0000000d0600d986 */ /* 0x0007e2000c101126 */
[----:B------:R-:W-:Y:S05]  /*25e0*/  @P3 BRA `(.L_x_42) ;  /* 0x00000000000c3947 */ /* 0x000fea0003800000 */
[----:B------:R-:W4:Y:S02]  /*25f0*/  LDG.E.U8 R98, desc[UR38][R10.64+0x1] ;  /* 0x000001260a627981 */ /* 0x000f24000c1e1100 */
[----:B----4-:R-:W-:-:S05]  /*2600*/  PRMT R12, R98, 0x8880, RZ ;  /* 0x00008880620c7816 */ /* 0x010fca00000000ff */
[----:B------:R-:W-:-:S07]  /*2610*/  IMAD R15, R12, R91, RZ ;  /* 0x0000005b0c0f7224 */ /* 0x000fce00078e02ff */
.L_x_42:
[----:B------:R-:W-:Y:S05]  /*2620*/  BSYNC B1 ;  /* 0x0000000000017941 */ /* 0x000fea0003800000 */
.L_x_41:
[----:B------:R-:W-:Y:S01]  /*2630*/  @!P3 IMAD R27, R27, R90, R15 ;  /* 0x0000005a1b1bb224 */ /* 0x000fe200078e020f */
[----:B------:R-:W-:Y:S04]  /*2640*/  BSSY B1, `(.L_x_43) ;  /* 0x0000006000017945 */ /* 0x000fe80003800000 */
[----:B------:R4:W-:Y:S01]  /*2650*/  @!P3 STG.E.U8 desc[UR38][R6.64+0x1], R27 ;  /* 0x0000011b0600b986 */ /* 0x0009e2000c101126 */
[----:B------:R-:W-:Y:S05]  /*2660*/  @P4 BRA `(.L_x_44) ;  /* 0x00000000000c4947 */ /* 0x000fea0003800000 */
[----:B------:R-:W5:Y:S02]  /*2670*/  LDG.E.U8 R98, desc[UR38][R8.64+0x8] ;  /* 0x0000082608627981 */ /* 0x000f64000c1e1100 */
[----:B-----5:R-:W-:-:S05]  /*2680*/  PRMT R12, R98, 0x8880, RZ ;  /* 0x00008880620c7816 */ /* 0x020fca00000000ff */
[----:B------:R-:W-:-:S07]  /*2690*/  IMAD R15, R12, R91, RZ ;  /* 0x0000005b0c0f7224 */ /* 0x000fce00078e02ff */
.L_x_44:
[----:B------:R-:W-:Y:S05]  /*26a0*/  BSYNC B1 ;  /* 0x0000000000017941 */ /* 0x000fea0003800000 */
.L_x_43:
[----:B---3--:R-:W-:Y:S01]  /*26b0*/  @!P4 IMAD R13, R28, R90, R15 ;  /* 0x0000005a1c0dc224 */ /* 0x008fe200078e020f */
[----:B------:R-:W-:Y:S04]  /*26c0*/  BSSY B1, `(.L_x_45) ;  /* 0x0000006000017945 */ /* 0x000fe80003800000 */
[----:B------:R3:W-:Y:S01]  /*26d0*/  @!P4 STG.E.U8 desc[UR38][R4.64+0x8], R13 ;  /* 0x0000080d0400c986 */ /* 0x0007e2000c101126 */
[----:B------:R-:W-:Y:S05]  /*26e0*/  @P2 BRA `(.L_x_46) ;  /* 0x00000000000c2947 */ /* 0x000fea0003800000 */
[----:B------:R-:W5:Y:S02]  /*26f0*/  LDG.E.U8 R98, desc[UR38][R8.64+0x9] ;  /* 0x0000092608627981 */ /* 0x000f64000c1e1100 */
[----:B-----5:R-:W-:-:S05]  /*2700*/  PRMT R12, R98, 0x8880, RZ ;  /* 0x00008880620c7816 */ /* 0x020fca00000000ff */
[----:B------:R-:W-:-:S07]  /*2710*/  IMAD R15, R12, R91, RZ ;  /* 0x0000005b0c0f7224 */ /* 0x000fce00078e02ff */
.L_x_46:
[----:B------:R-:W-:Y:S05]  /*2720*/  BSYNC B1 ;  /* 0x0000000000017941 */ /* 0x000fea0003800000 */
.L_x_45:
[----:B------:R-:W-:Y:S01]  /*2730*/  ISETP.LT.OR P4, PT, R3, 0x9, !P0 ;  /* 0x000000090300780c */ /* 0x000fe20004781670 */
[----:B------:R-:W-:Y:S01]  /*2740*/  @!P2 IMAD R29, R29, R90, R15 ;  /* 0x0000005a1d1da224 */ /* 0x000fe200078e020f */
[----:B------:R-:W-:Y:S01]  /*2750*/  BSSY B1, `(.L_x_47) ;  /* 0x0000009000017945 */ /* 0x000fe20003800000 */
[C---:B------:R-:W-:Y:S02]  /*2760*/  ISETP.LT.OR P3, PT, R3.reuse, 0xa, !P0 ;  /* 0x0000000a0300780c */ /* 0x040fe40004761670 */
[C---:B------:R-:W-:Y:S01]  /*2770*/  ISETP.LT.OR P5, PT, R3.reuse, 0x11, !P1 ;  /* 0x000000110300780c */ /* 0x040fe20004fa1670 */
[----:B------:R0:W-:Y:S01]  /*2780*/  @!P2 STG.E.U8 desc[UR38][R4.64+0x9], R29 ;  /* 0x0000091d0400a986 */ /* 0x0001e2000c101126 */
[----:B------:R-:W-:-:S06]  /*2790*/  ISETP.LT.OR P2, PT, R3, 0x12, !P1 ;  /* 0x000000120300780c */ /* 0x000fcc0004f41670 */
[----:B------:R-:W-:Y:S07]  /*27a0*/  @P4 BRA `(.L_x_48) ;  /* 0x00000000000c4947 */ /* 0x000fee0003800000 */
[----:B------:R-:W5:Y:S02]  /*27b0*/  LDG.E.U8 R98, desc[UR38][R10.64+0x8] ;  /* 0x000008260a627981 */ /* 0x000f64000c1e1100 */
[----:B-----5:R-:W-:-:S05]  /*27c0*/  PRMT R12, R98, 0x8880, RZ ;  /* 0x00008880620c7816 */ /* 0x020fca00000000ff */
[----:B------:R-:W-:-:S07]  /*27d0*/  IMAD R15, R12, R91, RZ ;  /* 0x0000005b0c0f7224 */ /* 0x000fce00078e02ff */
.L_x_48:
[----:B------:R-:W-:Y:S05]  /*27e0*/  BSYNC B1 ;  /* 0x0000000000017941 */ /* 0x000fea0003800000 */
.L_x_47:
[----:B---3--:R-:W-:Y:S01]  /*27f0*/  @!P4 IMAD R13, R30, R90, R15 ;  /* 0x0000005a1e0dc224 */ /* 0x008fe200078e020f */
[----:B------:R-:W-:Y:S04]  /*2800*/  BSSY B1, `(.L_x_49) ;  /* 0x0000006000017945 */ /* 0x000fe80003800000 */
[----:B------:R3:W-:Y:S01]  /*2810*/  @!P4 STG.E.U8 desc[UR38][R6.64+0x8], R13 ;  /* 0x0000080d0600c986 */ /* 0x0007e2000c101126 */
[----:B------:R-:W-:Y:S05]  /*2820*/  @P3 BRA `(.L_x_50) ;  /* 0x00000000000c3947 */ /* 0x000fea0003800000 */
[----:B------:R-:W5:Y:S02]  /*2830*/  LDG.E.U8 R98, desc[UR38][R10.64+0x9] ;  /* 0x000009260a627981 */ /* 0x000f64000c1e1100 */
[----:B-----5:R-:W-:-:S05]  /*2840*/  PRMT R12, R98, 0x8880, RZ ;  /* 0x00008880620c7816 */ /* 0x020fca00000000ff */
[----:B------:R-:W-:-:S07]  /*2850*/  IMAD R15, R12, R91, RZ ;  /* 0x0000005b0c0f7224 */ /* 0x000fce00078e02ff */
.L_x_50:
[----:B------:R-:W-:Y:S05]  /*2860*/  BSYNC B1 ;  /* 0x0000000000017941 */ /* 0x000fea0003800000 */
.L_x_49:
[----:B------:R-:W-:Y:S01]  /*2870*/  @!P3 IMAD R31, R31, R90, R15 ;  /* 0x0000005a1f1fb224 */ /* 0x000fe200078e020f */
[----:B------:R-:W-:Y:S04]  /*2880*/  BSSY B1, `(.L_x_51) ;  /* 0x0000006000017945 */ /* 0x000fe80003800000 */
[----:B------:R0:W-:Y:S01]  /*2890*/  @!P3 STG.E.U8 desc[UR38][R6.64+0x9], R31 ;  /* 0x0000091f0600b986 */ /* 0x0001e2000c101126 */
[----:B------:R-:W-:Y:S05]  /*28a0*/  @P5 BRA `(.L_x_52) ;  /* 0x00000000000c5947 */ /* 0x000fea0003800000 */
[----:B------:R-:W5:Y:S02]  /*28b0*/  LDG.E.U8 R98, desc[UR38][R8.64+0x10] ;  /* 0x0000102608627981 */ /* 0x000f64000c1e1100 */
[----:B-----5:R-:W-:-:S05]  /*28c0*/  PRMT R12, R98, 0x8880, RZ ;  /* 0x00008880620c7816 */ /* 0x020fca00000000ff */
[----:B------:R-:W-:-:S07]  /*28d0*/  IMAD R15, R12, R91, RZ ;  /* 0x0000005b0c0f7224 */ /* 0x000fce00078e02ff */
.L_x_52:
[----:B------:R-:W-:Y:S05]  /*28e0*/  BSYNC B1 ;  /* 0x0000000000017941 */ /* 0x000fea0003800000 */
.L_x_51:
[----:B---3--:R-:W-:Y:S01]  /*28f0*/  @!P5 IMAD R13, R32, R90, R15 ;  /* 0x0000005a200dd224 */ /* 0x008fe200078e020f */
[----:B------:R-:W-:Y:S04]  /*2900*/  BSSY B1, `(.L_x_53) ;  /* 0x0000006000017945 */ /* 0x000fe80003800000 */
[----:B------:R3:W-:Y:S01]  /*2910*/  @!P5 STG.E.U8 desc[UR38][R4.64+0x10], R13 ;  /* 0x0000100d0400d986 */ /* 0x0007e2000c101126 */
[----:B------:R-:W-:Y:S05]  /*2920*/  @P2 BRA `(.L_x_54) ;  /* 0x00000000000c2947 */ /* 0x000fea0003800000 */
[----:B------:R-:W5:Y:S02]  /*2930*/  LDG.E.U8 R98, desc[UR38][R8.64+0x11] ;  /* 0x0000112608627981 */ /* 0x000f64000c1e1100 */
[----:B-----5:R-:W-:-:S05]  /*2940*/  PRMT R12, R98, 0x8880, RZ ;  /* 0x00008880620c7816 */ /* 0x020fca00000000ff */
[----:B------:R-:W-:-:S07]  /*2950*/  IMAD R15, R12, R91, RZ ;  /* 0x0000005b0c0f7224 */ /* 0x000fce00078e02ff */
.L_x_54:
[----:B------:R-:W-:Y:S05]  /*2960*/  BSYNC B1 ;  /* 0x0000000000017941 */ /* 0x000fea0003800000 */
.L_x_53:
        /* <DEDUP_REMOVED lines=11> */
.L_x_56:
[----:B------:R-:W-:Y:S05]  /*2a20*/  BSYNC B1 ;  /* 0x0000000000017941 */ /* 0x000fea0003800000 */
.L_x_55:
[----:B---3--:R-:W-:Y:S01]  /*2a30*/  @!P4 IMAD R13, R34, R90, R15 ;  /* 0x0000005a220dc224 */ /* 0x008fe200078e020f */
[----:B------:R-:W-:Y:S04]  /*2a40*/  BSSY B1, `(.L_x_57) ;  /* 0x0000006000017945 */ /* 0x000fe80003800000 */
[----:B------:R3:W-:Y:S01]  /*2a50*/  @!P4 STG.E.U8 desc[UR38][R6.64+0x10], R13 ;  /* 0x0000100d0600c986 */ /* 0x0007e2000c101126 */
[----:B------:R-:W-:Y:S05]  /*2a60*/  @P3 BRA `(.L_x_58) ;  /* 0x00000000000c3947 */ /* 0x000fea0003800000 */
[----:B------:R-:W5:Y:S02]  /*2a70*/  LDG.E.U8 R98, desc[UR38][R10.64+0x11] ;  /* 0x000011260a627981 */ /* 0x000f64000c1e1100 */
[----:B-----5:R-:W-:-:S05]  /*2a80*/  PRMT R12, R98, 0x8880, RZ ;  /* 0x00008880620c7816 */ /* 0x020fca00000000ff */
[----:B------:R-:W-:-:S07]  /*2a90*/  IMAD R15, R12, R91, RZ ;  /* 0x0000005b0c0f7224 */ /* 0x000fce00078e02ff */
.L_x_58:
[----:B------:R-:W-:Y:S05]  /*2aa0*/  BSYNC B1 ;  /* 0x0000000000017941 */ /* 0x000fea0003800000 */
.L_x_57:
[----:B------:R-:W-:Y:S01]  /*2ab0*/  @!P3 IMAD R35, R35, R90, R15 ;  /* 0x0000005a2323b224 */ /* 0x000fe200078e020f */
[----:B------:R-:W-:Y:S04]  /*2ac0*/  BSSY B1, `(.L_x_59) ;  /* 0x0000006000017945 */ /* 0x000fe80003800000 */
[----:B------:R0:W-:Y:S01]  /*2ad0*/  @!P3 STG.E.U8 desc[UR38][R6.64+0x11], R35 ;  /* 0x000011230600b986 */ /* 0x0001e2000c101126 */
[----:B------:R-:W-:Y:S05]  /*2ae0*/  @P5 BRA `(.L_x_60) ;  /* 0x00000000000c5947 */ /* 0x000fea0003800000 */
[----:B------:R-:W5:Y:S02]  /*2af0*/  LDG.E.U8 R98, desc[UR38][R8.64+0x18] ;  /* 0x0000182608627981 */ /* 0x000f64000c1e1100 */
[----:B-----5:R-:W-:-:S05]  /*2b00*/  PRMT R12, R98, 0x8880, RZ ;  /* 0x00008880620c7816 */ /* 0x020fca00000000ff */
[----:B------:R-:W-:-:S07]  /*2b10*/  IMAD R15, R12, R91, RZ ;  /* 0x0000005b0c0f7224 */ /* 0x000fce00078e02ff */
.L_x_60:
[----:B------:R-:W-:Y:S05]  /*2b20*/  BSYNC B1 ;  /* 0x0000000000017941 */ /* 0x000fea0003800000 */
.L_x_59:
[----:B---3--:R-:W-:Y:S01]  /*2b30*/  @!P5 IMAD R13, R36, R90, R15 ;  /* 0x0000005a240dd224 */ /* 0x008fe200078e020f */
[----:B------:R-:W-:Y:S04]  /*2b40*/  BSSY B1, `(.L_x_61) ;  /* 0x0000006000017945 */ /* 0x000fe80003800000 */
[----:B------:R3:W-:Y:S01]  /*2b50*/  @!P5 STG.E.U8 desc[UR38][R4.64+0x18], R13 ;  /* 0x0000180d0400d986 */ /* 0x0007e2000c101126 */
[----:B------:R-:W-:Y:S05]  /*2b60*/  @P2 BRA `(.L_x_62) ;  /* 0x00000000000c2947 */ /* 0x000fea0003800000 */
[----:B------:R-:W5:Y:S02]  /*2b70*/  LDG.E.U8 R98, desc[UR38][R8.64+0x19] ;  /* 0x0000192608627981 */ /* 0x000f64000c1e1100 */
[----:B-----5:R-:W-:-:S05]  /*2b80*/  PRMT R12, R98, 0x8880, RZ ;  /* 0x00008880620c7816 */ /* 0x020fca00000000ff */
[----:B------:R-:W-:-:S07]  /*2b90*/  IMAD R15, R12, R91, RZ ;  /* 0x0000005b0c0f7224 */ /* 0x000fce00078e02ff */
.L_x_62:
[----:B------:R-:W-:Y:S05]  /*2ba0*/  BSYNC B1 ;  /* 0x0000000000017941 */ /* 0x000fea0003800000 */
.L_x_61:
        /* <DEDUP_REMOVED lines=11> */
.L_x_64:
[----:B------:R-:W-:Y:S05]  /*2c60*/  BSYNC B1 ;  /* 0x0000000000017941 */ /* 0x000fea0003800000 */
.L_x_63:
[----:B---3--:R-:W-:Y:S01]  /*2c70*/  @!P4 IMAD R13, R38, R90, R15 ;  /* 0x0000005a260dc224 */ /* 0x008fe200078e020f */
[----:B------:R-:W-:Y:S04]  /*2c80*/  BSSY B1, `(.L_x_65) ;  /* 0x0000006000017945 */ /* 0x000fe80003800000 */
[----:B------:R3:W-:Y:S01]  /*2c90*/  @!P4 STG.E.U8 desc[UR38][R6.64+0x18], R13 ;  /* 0x0000180d0600c986 */ /* 0x0007e2000c101126 */
[----:B------:R-:W-:Y:S05]  /*2ca0*/  @P3 BRA `(.L_x_66) ;  /* 0x00000000000c3947 */ /* 0x000fea0003800000 */
[----:B------:R-:W5:Y:S02]  /*2cb0*/  LDG.E.U8 R98, desc[UR38][R10.64+0x19] ;  /* 0x000019260a627981 */ /* 0x000f64000c1e1100 */
[----:B-----5:R-:W-:-:S05]  /*2cc0*/  PRMT R12, R98, 0x8880, RZ ;  /* 0x00008880620c7816 */ /* 0x020fca00000000ff */
[----:B------:R-:W-:-:S07]  /*2cd0*/  IMAD R15, R12, R91, RZ ;  /* 0x0000005b0c0f7224 */ /* 0x000fce00078e02ff */
.L_x_66:
[----:B------:R-:W-:Y:S05]  /*2ce0*/  BSYNC B1 ;  /* 0x0000000000017941 */ /* 0x000fea0003800000 */
.L_x_65:
[----:B------:R-:W-:Y:S01]  /*2cf0*/  @!P3 IMAD R39, R39, R90, R15 ;  /* 0x0000005a2727b224 */ /* 0x000fe200078e020f */
[----:B------:R-:W-:Y:S04]  /*2d00*/  BSSY B1, `(.L_x_67) ;  /* 0x0000006000017945 */ /* 0x000fe80003800000 */
[----:B------:R0:W-:Y:S01]  /*2d10*/  @!P3 STG.E.U8 desc[UR38][R6.64+0x19], R39 ;  /* 0x000019270600b986 */ /* 0x0001e2000c101126 */
[----:B------:R-:W-:Y:S05]  /*2d20*/  @P5 BRA `(.L_x_68) ;  /* 0x00000000000c5947 */ /* 0x000fea0003800000 */
[----:B------:R-:W5:Y:S02]  /*2d30*/  LDG.E.U8 R98, desc[UR38][R8.64+0x20] ;  /* 0x0000202608627981 */ /* 0x000f64000c1e1100 */
[----:B-----5:R-:W-:-:S05]  /*2d40*/  PRMT R12, R98, 0x8880, RZ ;  /* 0x00008880620c7816 */ /* 0x020fca00000000ff */
[----:B------:R-:W-:-:S07]  /*2d50*/  IMAD R15, R12, R91, RZ ;  /* 0x0000005b0c0f7224 */ /* 0x000fce00078e02ff */
.L_x_68:
[----:B------:R-:W-:Y:S05]  /*2d60*/  BSYNC B1 ;  /* 0x0000000000017941 */ /* 0x000fea0003800000 */
.L_x_67:
[----:B---3--:R-:W-:Y:S01]  /*2d70*/  @!P5 IMAD R13, R40, R90, R15 ;  /* 0x0000005a280dd224 */ /* 0x008fe200078e020f */
[----:B------:R-:W-:Y:S04]  /*2d80*/  BSSY B1, `(.L_x_69) ;  /* 0x0000006000017945 */ /* 0x000fe80003800000 */
[----:B------:R3:W-:Y:S01]  /*2d90*/  @!P5 STG.E.U8 desc[UR38][R4.64+0x20], R13 ;  /* 0x0000200d0400d986 */ /* 0x0007e2000c101126 */
[----:B------:R-:W-:Y:S05]  /*2da0*/  @P2 BRA `(.L_x_70) ;  /* 0x00000000000c2947 */ /* 0x000fea0003800000 */
[----:B------:R-:W5:Y:S02]  /*2db0*/  LDG.E.U8 R98, desc[UR38][R8.64+0x21] ;  /* 0x0000212608627981 */ /* 0x000f64000c1e1100 */
[----:B-----5:R-:W-:-:S05]  /*2dc0*/  PRMT R12, R98, 0x8880, RZ ;  /* 0x00008880620c7816 */ /* 0x020fca00000000ff */
[----:B------:R-:W-:-:S07]  /*2dd0*/  IMAD R15, R12, R91, RZ ;  /* 0x0000005b0c0f7224 */ /* 0x000fce00078e02ff */
.L_x_70:
[----:B------:R-:W-:Y:S05]  /*2de0*/  BSYNC B1 ;  /* 0x0000000000017941 */ /* 0x000fea0003800000 */
.L_x_69:
        /* <DEDUP_REMOVED lines=11> */
.L_x_72:
[----:B------:R-:W-:Y:S05]  /*2ea0*/  BSYNC B1 ;  /* 0x0000000000017941 */ /* 0x000fea0003800000 */
.L_x_71:
[----:B---3--:R-:W-:Y:S01]  /*2eb0*/  @!P4 IMAD R13, R42, R90, R15 ;  /* 0x0000005a2a0dc224 */ /* 0x008fe200078e020f */
[----:B------:R-:W-:Y:S04]  /*2ec0*/  BSSY B1, `(.L_x_73) ;  /* 0x0000006000017945 */ /* 0x000fe80003800000 */
[----:B------:R3:W-:Y:S01]  /*2ed0*/  @!P4 STG.E.U8 desc[UR38][R6.64+0x20], R13 ;  /* 0x0000200d0600c986 */ /* 0x0007e2000c101126 */
[----:B------:R-:W-:Y:S05]  /*2ee0*/  @P3 BRA `(.L_x_74) ;  /* 0x00000000000c3947 */ /* 0x000fea0003800000 */
[----:B------:R-:W5:Y:S02]  /*2ef0*/  LDG.E.U8 R98, desc[UR38][R10.64+0x21] ;  /* 0x000021260a627981 */ /* 0x000f64000c1e1100 */
[----:B-----5:R-:W-:-:S05]  /*2f00*/  PRMT R12, R98, 0x8880, RZ ;  /* 0x00008880620c7816 */ /* 0x020fca00000000ff */
[----:B------:R-:W-:-:S07]  /*2f10*/  IMAD R15, R12, R91, RZ ;  /* 0x0000005b0c0f7224 */ /* 0x000fce00078e02ff */
.L_x_74:
[----:B------:R-:W-:Y:S05]  /*2f20*/  BSYNC B1 ;  /* 0x0000000000017941 */ /* 0x000fea0003800000 */
.L_x_73:
[----:B------:R-:W-:Y:S01]  /*2f30*/  @!P3 IMAD R43, R43, R90, R15 ;  /* 0x0000005a2b2bb224 */ /* 0x000fe200078e020f */
[----:B------:R-:W-:Y:S04]  /*2f40*/  BSSY B1, `(.L_x_75) ;  /* 0x0000006000017945 */ /* 0x000fe80003800000 */
[----:B------:R0:W-:Y:S01]  /*2f50*/  @!P3 STG.E.U8 desc[UR38][R6.64+0x21], R43 ;  /* 0x0000212b0600b986 */ /* 0x0001e2000c101126 */
[----:B------:R-:W-:Y:S05]  /*2f60*/  @P5 BRA `(.L_x_76) ;  /* 0x00000000000c5947 */ /* 0x000fea0003800000 */
[----:B------:R-:W5:Y:S02]  /*2f70*/  LDG.E.U8 R98, desc[UR38][R8.64+0x28] ;  /* 0x0000282608627981 */ /* 0x000f64000c1e1100 */
[----:B-----5:R-:W-:-:S05]  /*2f80*/  PRMT R12, R98, 0x8880, RZ ;  /* 0x00008880620c7816 */ /* 0x020fca00000000ff */
[----:B------:R-:W-:-:S07]  /*2f90*/  IMAD R15, R12, R91, RZ ;  /* 0x0000005b0c0f7224 */ /* 0x000fce00078e02ff */
.L_x_76:
[----:B------:R-:W-:Y:S05]  /*2fa0*/  BSYNC B1 ;  /* 0x0000000000017941 */ /* 0x000fea0003800000 */
.L_x_75:
[----:B---3--:R-:W-:Y:S01]  /*2fb0*/  @!P5 IMAD R13, R44, R90, R15 ;  /* 0x0000005a2c0dd224 */ /* 0x008fe200078e020f */
[----:B------:R-:W-:Y:S04]  /*2fc0*/  BSSY B1, `(.L_x_77) ;  /* 0x0000006000017945 */ /* 0x000fe80003800000 */
[----:B------:R3:W-:Y:S01]  /*2fd0*/  @!P5 STG.E.U8 desc[UR38][R4.64+0x28], R13 ;  /* 0x0000280d0400d986 */ /* 0x0007e2000c101126 */
[----:B------:R-:W-:Y:S05]  /*2fe0*/  @P2 BRA `(.L_x_78) ;  /* 0x00000000000c2947 */ /* 0x000fea0003800000 */
[----:B------:R-:W5:Y:S02]  /*2ff0*/  LDG.E.U8 R98, desc[UR38][R8.64+0x29] ;  /* 0x0000292608627981 */ /* 0x000f64000c1e1100 */
[----:B-----5:R-:W-:-:S05]  /*3000*/  PRMT R12, R98, 0x8880, RZ ;  /* 0x00008880620c7816 */ /* 0x020fca00000000ff */
[----:B------:R-:W-:-:S07]  /*3010*/  IMAD R15, R12, R91, RZ ;  /* 0x0000005b0c0f7224 */ /* 0x000fce00078e02ff */
.L_x_78:
[----:B------:R-:W-:Y:S05]  /*3020*/  BSYNC B1 ;  /* 0x0000000000017941 */ /* 0x000fea0003800000 */
.L_x_77:
        /* <DEDUP_REMOVED lines=11> */
.L_x_80:
[----:B------:R-:W-:Y:S05]  /*30e0*/  BSYNC B1 ;  /* 0x0000000000017941 */ /* 0x000fea0003800000 */
.L_x_79:
[----:B---3--:R-:W-:Y:S01]  /*30f0*/  @!P4 IMAD R13, R46, R90, R15 ;  /* 0x0000005a2e0dc224 */ /* 0x008fe200078e020f */
[----:B------:R-:W-:Y:S04]  /*3100*/  BSSY B1, `(.L_x_81) ;  /* 0x0000006000017945 */ /* 0x000fe80003800000 */
[----:B------:R3:W-:Y:S01]  /*3110*/  @!P4 STG.E.U8 desc[UR38][R6.64+0x28], R13 ;  /* 0x0000280d0600c986 */ /* 0x0007e2000c101126 */
[----:B------:R-:W-:Y:S05]  /*3120*/  @P3 BRA `(.L_x_82) ;  /* 0x00000000000c3947 */ /* 0x000fea0003800000 */
[----:B------:R-:W5:Y:S02]  /*3130*/  LDG.E.U8 R98, desc[UR38][R10.64+0x29] ;  /* 0x000029260a627981 */ /* 0x000f64000c1e1100 */
[----:B-----5:R-:W-:-:S05]  /*3140*/  PRMT R12, R98, 0x8880, RZ ;  /* 0x00008880620c7816 */ /* 0x020fca00000000ff */
[----:B------:R-:W-:-:S07]  /*3150*/  IMAD R15, R12, R91, RZ ;  /* 0x0000005b0c0f7224 */ /* 0x000fce00078e02ff */
.L_x_82:
[----:B------:R-:W-:Y:S05]  /*3160*/  BSYNC B1 ;  /* 0x0000000000017941 */ /* 0x000fea0003800000 */
.L_x_81:
[----:B------:R-:W-:Y:S01]  /*3170*/  @!P3 IMAD R47, R47, R90, R15 ;  /* 0x0000005a2f2fb224 */ /* 0x000fe200078e020f */
[----:B------:R-:W-:Y:S04]  /*3180*/  BSSY B1, `(.L_x_83) ;  /* 0x0000006000017945 */ /* 0x000fe80003800000 */
[----:B------:R0:W-:Y:S01]  /*3190*/  @!P3 STG.E.U8 desc[UR38][R6.64+0x29], R47 ;  /* 0x0000292f0600b986 */ /* 0x0001e2000c101126 */
[----:B------:R-:W-:Y:S05]  /*31a0*/  @P5 BRA `(.L_x_84) ;  /* 0x00000000000c5947 */ /* 0x000fea0003800000 */
[----:B------:R-:W5:Y:S02]  /*31b0*/  LDG.E.U8 R98, desc[UR38][R8.64+0x30] ;  /* 0x0000302608627981 */ /* 0x000f64000c1e1100 */
[----:B-----5:R-:W-:-:S05]  /*31c0*/  PRMT R12, R98, 0x8880, RZ ;  /* 0x00008880620c7816 */ /* 0x020fca00000000ff */
[----:B------:R-:W-:-:S07]  /*31d0*/  IMAD R15, R12, R91, RZ ;  /* 0x0000005b0c0f7224 */ /* 0x000fce00078e02ff */
.L_x_84:
[----:B------:R-:W-:Y:S05]  /*31e0*/  BSYNC B1 ;  /* 0x0000000000017941 */ /* 0x000fea0003800000 */
.L_x_83:
[----:B---3--:R-:W-:Y:S01]  /*31f0*/  @!P5 IMAD R13, R48, R90, R15 ;  /* 0x0000005a300dd224 */ /* 0x008fe200078e020f */
[----:B------:R-:W-:Y:S04]  /*3200*/  BSSY B1, `(.L_x_85) ;  /* 0x0000006000017945 */ /* 0x000fe80003800000 */
[----:B------:R3:W-:Y:S01]  /*3210*/  @!P5 STG.E.U8 desc[UR38][R4.64+0x30], R13 ;  /* 0x0000300d0400d986 */ /* 0x0007e2000c101126 */
[----:B------:R-:W-:Y:S05]  /*3220*/  @P2 BRA `(.L_x_86) ;  /* 0x00000000000c2947 */ /* 0x000fea0003800000 */
[----:B------:R-:W5:Y:S02]  /*3230*/  LDG.E.U8 R98, desc[UR38][R8.64+0x31] ;  /* 0x0000312608627981 */ /* 0x000f64000c1e1100 */
[----:B-----5:R-:W-:-:S05]  /*3240*/  PRMT R12, R98, 0x8880, RZ ;  /* 0x00008880620c7816 */ /* 0x020fca00000000ff */
[----:B------:R-:W-:-:S07]  /*3250*/  IMAD R15, R12, R91, RZ ;  /* 0x0000005b0c0f7224 */ /* 0x000fce00078e02ff */
.L_x_86:
[----:B------:R-:W-:Y:S05]  /*3260*/  BSYNC B1 ;  /* 0x0000000000017941 */ /* 0x000fea0003800000 */
.L_x_85:
        /* <DEDUP_REMOVED lines=11> */
.L_x_88:
[----:B------:R-:W-:Y:S05]  /*3320*/  BSYNC B1 ;  /* 0x0000000000017941 */ /* 0x000fea0003800000 */
.L_x_87:
[----:B---3--:R-:W-:Y:S01]  /*3330*/  @!P4 IMAD R13, R50, R90, R15 ;  /* 0x0000005a320dc224 */ /* 0x008fe200078e020f */
[----:B------:R-:W-:Y:S04]  /*3340*/  BSSY B1, `(.L_x_89) ;  /* 0x0000006000017945 */ /* 0x000fe80003800000 */
[----:B------:R3:W-:Y:S01]  /*3350*/  @!P4 STG.E.U8 desc[UR38][R6.64+0x30], R13 ;  /* 0x0000300d0600c986 */ /* 0x0007e2000c101126 */
[----:B------:R-:W-:Y:S05]  /*3360*/  @P3 BRA `(.L_x_90) ;  /* 0x00000000000c3947 */ /* 0x000fea0003800000 */
[----:B------:R-:W5:Y:S02]  /*3370*/  LDG.E.U8 R98, desc[UR38][R10.64+0x31] ;  /* 0x000031260a627981 */ /* 0x000f64000c1e1100 */
[----:B-----5:R-:W-:-:S05]  /*3380*/  PRMT R12, R98, 0x8880, RZ ;  /* 0x00008880620c7816 */ /* 0x020fca00000000ff */
[----:B------:R-:W-:-:S07]  /*3390*/  IMAD R15, R12, R91, RZ ;  /* 0x0000005b0c0f7224 */ /* 0x000fce00078e02ff */
.L_x_90:
[----:B------:R-:W-:Y:S05]  /*33a0*/  BSYNC B1 ;  /* 0x0000000000017941 */ /* 0x000fea0003800000 */
.L_x_89:
[----:B------:R-:W-:Y:S01]  /*33b0*/  @!P3 IMAD R51, R51, R90, R15 ;  /* 0x0000005a3333b224 */ /* 0x000fe200078e020f */
[----:B------:R-:W-:Y:S04]  /*33c0*/  BSSY B1, `(.L_x_91) ;  /* 0x0000006000017945 */ /* 0x000fe80003800000 */
[----:B------:R0:W-:Y:S01]  /*33d0*/  @!P3 STG.E.U8 desc[UR38][R6.64+0x31], R51 ;  /* 0x000031330600b986 */ /* 0x0001e2000c101126 */
[----:B------:R-:W-:Y:S05]  /*33e0*/  @P5 BRA `(.L_x_92) ;  /* 0x00000000000c5947 */ /* 0x000fea0003800000 */
[----:B------:R-:W5:Y:S02]  /*33f0*/  LDG.E.U8 R98, desc[UR38][R8.64+0x38] ;  /* 0x0000382608627981 */ /* 0x000f64000c1e1100 */
[----:B-----5:R-:W-:-:S05]  /*3400*/  PRMT R12, R98, 0x8880, RZ ;  /* 0x00008880620c7816 */ /* 0x020fca00000000ff */
[----:B------:R-:W-:-:S07]  /*3410*/  IMAD R15, R12, R91, RZ ;  /* 0x0000005b0c0f7224 */ /* 0x000fce00078e02ff */
.L_x_92:
[----:B------:R-:W-:Y:S05]  /*3420*/  BSYNC B1 ;  /* 0x0000000000017941 */ /* 0x000fea0003800000 */
.L_x_91:
[----:B---3--:R-:W-:Y:S01]  /*3430*/  @!P5 IMAD R13, R52, R90, R15 ;  /* 0x0000005a340dd224 */ /* 0x008fe200078e020f */
[----:B------:R-:W-:Y:S04]  /*3440*/  BSSY B1, `(.L_x_93) ;  /* 0x0000006000017945 */ /* 0x000fe80003800000 */
[----:B------:R3:W-:Y:S01]  /*3450*/  @!P5 STG.E.U8 desc[UR38][R4.64+0x38], R13 ;  /* 0x0000380d0400d986 */ /* 0x0007e2000c101126 */
[----:B------:R-:W-:Y:S05]  /*3460*/  @P2 BRA `(.L_x_94) ;  /* 0x00000000000c2947 */ /* 0x000fea0003800000 */
[----:B------:R-:W5:Y:S02]  /*3470*/  LDG.E.U8 R98, desc[UR38][R8.64+0x39] ;  /* 0x0000392608627981 */ /* 0x000f64000c1e1100 */
[----:B-----5:R-:W-:-:S05]  /*3480*/  PRMT R12, R98, 0x8880, RZ ;  /* 0x00008880620c7816 */ /* 0x020fca00000000ff */
[----:B------:R-:W-:-:S07]  /*3490*/  IMAD R15, R12, R91, RZ ;  /* 0x0000005b0c0f7224 */ /* 0x000fce00078e02ff */
.L_x_94:
[----:B------:R-:W-:Y:S05]  /*34a0*/  BSYNC B1 ;  /* 0x0000000000017941 */ /* 0x000fea0003800000 */
.L_x_93:
        /* <DEDUP_REMOVED lines=11> */
.L_x_96:
[----:B------:R-:W-:Y:S05]  /*3560*/  BSYNC B1 ;  /* 0x0000000000017941 */ /* 0x000fea0003800000 */
.L_x_95:
[----:B---3--:R-:W-:Y:S01]  /*3570*/  @!P4 IMAD R13, R54, R90, R15 ;  /* 0x0000005a360dc224 */ /* 0x008fe200078e020f */
[----:B------:R-:W-:Y:S04]  /*3580*/  BSSY B1, `(.L_x_97) ;  /* 0x0000006000017945 */ /* 0x000fe80003800000 */
[----:B------:R3:W-:Y:S01]  /*3590*/  @!P4 STG.E.U8 desc[UR38][R6.64+0x38], R13 ;  /* 0x0000380d0600c986 */ /* 0x0007e2000c101126 */
[----:B------:R-:W-:Y:S05]  /*35a0*/  @P3 BRA `(.L_x_98) ;  /* 0x00000000000c3947 */ /* 0x000fea0003800000 */
[----:B------:R-:W5:Y:S02]  /*35b0*/  LDG.E.U8 R98, desc[UR38][R10.64+0x39] ;  /* 0x000039260a627981 */ /* 0x000f64000c1e1100 */
[----:B-----5:R-:W-:-:S05]  /*35c0*/  PRMT R12, R98, 0x8880, RZ ;  /* 0x00008880620c7816 */ /* 0x020fca00000000ff */
[----:B------:R-:W-:-:S07]  /*35d0*/  IMAD R15, R12, R91, RZ ;  /* 0x0000005b0c0f7224 */ /* 0x000fce00078e02ff */
.L_x_98:
[----:B------:R-:W-:Y:S05]  /*35e0*/  BSYNC B1 ;  /* 0x0000000000017941 */ /* 0x000fea0003800000 */
.L_x_97:
[----:B------:R-:W-:Y:S01]  /*35f0*/  @!P3 IMAD R55, R55, R90, R15 ;  /* 0x0000005a3737b224 */ /* 0x000fe200078e020f */
[----:B------:R-:W-:Y:S04]  /*3600*/  BSSY B1, `(.L_x_99) ;  /* 0x0000006000017945 */ /* 0x000fe80003800000 */
[----:B------:R0:W-:Y:S01]  /*3610*/  @!P3 STG.E.U8 desc[UR38][R6.64+0x39], R55 ;  /* 0x000039370600b986 */ /* 0x0001e2000c101126 */
[----:B------:R-:W-:Y:S05]  /*3620*/  @P5 BRA `(.L_x_100) ;  /* 0x00000000000c5947 */ /* 0x000fea0003800000 */
[----:B------:R-:W5:Y:S02]  /*3630*/  LDG.E.U8 R98, desc[UR38][R8.64+0x40] ;  /* 0x0000402608627981 */ /* 0x000f64000c1e1100 */
[----:B-----5:R-:W-:-:S05]  /*3640*/  PRMT R12, R98, 0x8880, RZ ;  /* 0x00008880620c7816 */ /* 0x020fca00000000ff */
[----:B------:R-:W-:-:S07]  /*3650*/  IMAD R15, R12, R91, RZ ;  /* 0x0000005b0c0f7224 */ /* 0x000fce00078e02ff */
.L_x_100:
[----:B------:R-:W-:Y:S05]  /*3660*/  BSYNC B1 ;  /* 0x0000000000017941 */ /* 0x000fea0003800000 */
.L_x_99:
[----:B---3--:R-:W-:Y:S01]  /*3670*/  @!P5 IMAD R13, R56, R90, R15 ;  /* 0x0000005a380dd224 */ /* 0x008fe200078e020f */
[----:B------:R-:W-:Y:S04]  /*3680*/  BSSY B1, `(.L_x_101) ;  /* 0x0000006000017945 */ /* 0x000fe80003800000 */
[----:B------:R3:W-:Y:S01]  /*3690*/  @!P5 STG.E.U8 desc[UR38][R4.64+0x40], R13 ;  /* 0x0000400d0400d986 */ /* 0x0007e2000c101126 */
[----:B------:R-:W-:Y:S05]  /*36a0*/  @P2 BRA `(.L_x_102) ;  /* 0x00000000000c2947 */ /* 0x000fea0003800000 */
[----:B------:R-:W5:Y:S02]  /*36b0*/  LDG.E.U8 R98, desc[UR38][R8.64+0x41] ;  /* 0x0000412608627981 */ /* 0x000f64000c1e1100 */
[----:B-----5:R-:W-:-:S05]  /*36c0*/  PRMT R12, R98, 0x8880, RZ ;  /* 0x00008880620c7816 */ /* 0x020fca00000000ff */
[----:B------:R-:W-:-:S07]  /*36d0*/  IMAD R15, R12, R91, RZ ;  /* 0x0000005b0c0f7224 */ /* 0x000fce00078e02ff */
.L_x_102:
[----:B------:R-:W-:Y:S05]  /*36e0*/  BSYNC B1 ;  /* 0x0000000000017941 */ /* 0x000fea0003800000 */
.L_x_101:
        /* <DEDUP_REMOVED lines=11> */
.L_x_104:
[----:B------:R-:W-:Y:S05]  /*37a0*/  BSYNC B1 ;  /* 0x0000000000017941 */ /* 0x000fea0003800000 */
.L_x_103:
[----:B---3--:R-:W-:Y:S01]  /*37b0*/  @!P4 IMAD R13, R58, R90, R15 ;  /* 0x0000005a3a0dc224 */ /* 0x008fe200078e020f */
[----:B------:R-:W-:Y:S04]  /*37c0*/  BSSY B1, `(.L_x_105) ;  /* 0x0000006000017945 */ /* 0x000fe80003800000 */
[----:B------:R3:W-:Y:S01]  /*37d0*/  @!P4 STG.E.U8 desc[UR38][R6.64+0x40], R13 ;  /* 0x0000400d0600c986 */ /* 0x0007e2000c101126 */
[----:B------:R-:W-:Y:S05]  /*37e0*/  @P3 BRA `(.L_x_106) ;  /* 0x00000000000c3947 */ /* 0x000fea0003800000 */
[----:B------:R-:W5:Y:S02]  /*37f0*/  LDG.E.U8 R98, desc[UR38][R10.64+0x41] ;  /* 0x000041260a627981 */ /* 0x000f64000c1e1100 */
[----:B-----5:R-:W-:-:S05]  /*3800*/  PRMT R12, R98, 0x8880, RZ ;  /* 0x00008880620c7816 */ /* 0x020fca00000000ff */
[----:B------:R-:W-:-:S07]  /*3810*/  IMAD R15, R12, R91, RZ ;  /* 0x0000005b0c0f7224 */ /* 0x000fce00078e02ff */
.L_x_106:
[----:B------:R-:W-:Y:S05]  /*3820*/  BSYNC B1 ;  /* 0x0000000000017941 */ /* 0x000fea0003800000 */
.L_x_105:
[----:B------:R-:W-:Y:S01]  /*3830*/  @!P3 IMAD R59, R59, R90, R15 ;  /* 0x0000005a3b3bb224 */ /* 0x000fe200078e020f */
[----:B------:R-:W-:Y:S04]  /*3840*/  BSSY B1, `(.L_x_107) ;  /* 0x0000006000017945 */ /* 0x000fe80003800000 */
[----:B------:R0:W-:Y:S01]  /*3850*/  @!P3 STG.E.U8 desc[UR38][R6.64+0x41], R59 ;  /* 0x0000413b0600b986 */ /* 0x0001e2000c101126 */
[----:B------:R-:W-:Y:S05]  /*3860*/  @P5 BRA `(.L_x_108) ;  /* 0x00000000000c5947 */ /* 0x000fea0003800000 */
[----:B------:R-:W5:Y:S02]  /*3870*/  LDG.E.U8 R98, desc[UR38][R8.64+0x48] ;  /* 0x0000482608627981 */ /* 0x000f64000c1e1100 */
[----:B-----5:R-:W-:-:S05]  /*3880*/  PRMT R12, R98, 0x8880, RZ ;  /* 0x00008880620c7816 */ /* 0x020fca00000000ff */
[----:B------:R-:W-:-:S07]  /*3890*/  IMAD R15, R12, R91, RZ ;  /* 0x0000005b0c0f7224 */ /* 0x000fce00078e02ff */
.L_x_108:
[----:B------:R-:W-:Y:S05]  /*38a0*/  BSYNC B1 ;  /* 0x0000000000017941 */ /* 0x000fea0003800000 */
.L_x_107:
[----:B---3--:R-:W-:Y:S01]  /*38b0*/  @!P5 IMAD R13, R60, R90, R15 ;  /* 0x0000005a3c0dd224 */ /* 0x008fe200078e020f */
[----:B------:R-:W-:Y:S04]  /*38c0*/  BSSY B1, `(.L_x_109) ;  /* 0x0000006000017945 */ /* 0x000fe80003800000 */
[----:B------:R3:W-:Y:S01]  /*38d0*/  @!P5 STG.E.U8 desc[UR38][R4.64+0x48], R13 ;  /* 0x0000480d0400d986 */ /* 0x0007e2000c101126 */
[----:B------:R-:W-:Y:S05]  /*38e0*/  @P2 BRA `(.L_x_110) ;  /* 0x00000000000c2947 */ /* 0x000fea0003800000 */
[----:B------:R-:W5:Y:S02]  /*38f0*/  LDG.E.U8 R98, desc[UR38][R8.64+0x49] ;  /* 0x0000492608627981 */ /* 0x000f64000c1e1100 */
[----:B-----5:R-:W-:-:S05]  /*3900*/  PRMT R12, R98, 0x8880, RZ ;  /* 0x00008880620c7816 */ /* 0x020fca00000000ff */
[----:B------:R-:W-:-:S07]  /*3910*/  IMAD R15, R12, R91, RZ ;  /* 0x0000005b0c0f7224 */ /* 0x000fce00078e02ff */
.L_x_110:
[----:B------:R-:W-:Y:S05]  /*3920*/  BSYNC B1 ;  /* 0x0000000000017941 */ /* 0x000fea0003800000 */
.L_x_109:
        /* <DEDUP_REMOVED lines=11> */
.L_x_112:
[----:B------:R-:W-:Y:S05]  /*39e0*/  BSYNC B1 ;  /* 0x0000000000017941 */ /* 0x000fea0003800000 */
.L_x_111:
[----:B---3--:R-:W-:Y:S01]  /*39f0*/  @!P4 IMAD R13, R62, R90, R15 ;  /* 0x0000005a3e0dc224 */ /* 0x008fe200078e020f */
[----:B------:R-:W-:Y:S04]  /*3a00*/  BSSY B1, `(.L_x_113) ;  /* 0x0000006000017945 */ /* 0x000fe80003800000 */
[----:B------:R3:W-:Y:S01]  /*3a10*/  @!P4 STG.E.U8 desc[UR38][R6.64+0x48], R13 ;  /* 0x0000480d0600c986 */ /* 0x0007e2000c101126 */
[----:B------:R-:W-:Y:S05]  /*3a20*/  @P3 BRA `(.L_x_114) ;  /* 0x00000000000c3947 */ /* 0x000fea0003800000 */
[----:B------:R-:W5:Y:S02]  /*3a30*/  LDG.E.U8 R98, desc[UR38][R10.64+0x49] ;  /* 0x000049260a627981 */ /* 0x000f64000c1e1100 */
[----:B-----5:R-:W-:-:S05]  /*3a40*/  PRMT R12, R98, 0x8880, RZ ;  /* 0x00008880620c7816 */ /* 0x020fca00000000ff */
[----:B------:R-:W-:-:S07]  /*3a50*/  IMAD R15, R12, R91, RZ ;  /* 0x0000005b0c0f7224 */ /* 0x000fce00078e02ff */
.L_x_114:
[----:B------:R-:W-:Y:S05]  /*3a60*/  BSYNC B1 ;  /* 0x0000000000017941 */ /* 0x000fea0003800000 */
.L_x_113:
[----:B------:R-:W-:Y:S01]  /*3a70*/  @!P3 IMAD R63, R63, R90, R15 ;  /* 0x0000005a3f3fb224 */ /* 0x000fe200078e020f */
[----:B------:R-:W-:Y:S04]  /*3a80*/  BSSY B1, `(.L_x_115) ;  /* 0x0000006000017945 */ /* 0x000fe80003800000 */
[----:B------:R0:W-:Y:S01]  /*3a90*/  @!P3 STG.E.U8 desc[UR38][R6.64+0x49], R63 ;  /* 0x0000493f0600b986 */ /* 0x0001e2000c101126 */
[----:B------:R-:W-:Y:S05]  /*3aa0*/  @P5 BRA `(.L_x_116) ;  /* 0x00000000000c5947 */ /* 0x000fea0003800000 */
[----:B------:R-:W5:Y:S02]  /*3ab0*/  LDG.E.U8 R98, desc[UR38][R8.64+0x50] ;  /* 0x0000502608627981 */ /* 0x000f64000c1e1100 */
[----:B-----5:R-:W-:-:S05]  /*3ac0*/  PRMT R12, R98, 0x8880, RZ ;  /* 0x00008880620c7816 */ /* 0x020fca00000000ff */
[----:B------:R-:W-:-:S07]  /*3ad0*/  IMAD R15, R12, R91, RZ ;  /* 0x0000005b0c0f7224 */ /* 0x000fce00078e02ff */
.L_x_116:
[----:B------:R-:W-:Y:S05]  /*3ae0*/  BSYNC B1 ;  /* 0x0000000000017941 */ /* 0x000fea0003800000 */
.L_x_115:
[----:B---3--:R-:W-:Y:S01]  /*3af0*/  @!P5 IMAD R13, R64, R90, R15 ;  /* 0x0000005a400dd224 */ /* 0x008fe200078e020f */
[----:B------:R-:W-:Y:S04]  /*3b00*/  BSSY B1, `(.L_x_117) ;  /* 0x0000006000017945 */ /* 0x000fe80003800000 */
[----:B------:R3:W-:Y:S01]  /*3b10*/  @!P5 STG.E.U8 desc[UR38][R4.64+0x50], R13 ;  /* 0x0000500d0400d986 */ /* 0x0007e2000c101126 */
[----:B------:R-:W-:Y:S05]  /*3b20*/  @P2 BRA `(.L_x_118) ;  /* 0x00000000000c2947 */ /* 0x000fea0003800000 */
[----:B------:R-:W5:Y:S02]  /*3b30*/  LDG.E.U8 R98, desc[UR38][R8.64+0x51] ;  /* 0x0000512608627981 */ /* 0x000f64000c1e1100 */
[----:B-----5:R-:W-:-:S05]  /*3b40*/  PRMT R12, R98, 0x8880, RZ ;  /* 0x00008880620c7816 */ /* 0x020fca00000000ff */
[----:B------:R-:W-:-:S07]  /*3b50*/  IMAD R15, R12, R91, RZ ;  /* 0x0000005b0c0f7224 */ /* 0x000fce00078e02ff */
.L_x_118:
[----:B------:R-:W-:Y:S05]  /*3b60*/  BSYNC B1 ;  /* 0x0000000000017941 */ /* 0x000fea0003800000 */
.L_x_117:
        /* <DEDUP_REMOVED lines=11> */
.L_x_120:
[----:B------:R-:W-:Y:S05]  /*3c20*/  BSYNC B1 ;  /* 0x0000000000017941 */ /* 0x000fea0003800000 */
.L_x_119:
[----:B---3--:R-:W-:Y:S01]  /*3c30*/  @!P4 IMAD R13, R66, R90, R15 ;  /* 0x0000005a420dc224 */ /* 0x008fe200078e020f */
[----:B------:R-:W-:Y:S04]  /*3c40*/  BSSY B1, `(.L_x_121) ;  /* 0x0000006000017945 */ /* 0x000fe80003800000 */
[----:B------:R3:W-:Y:S01]  /*3c50*/  @!P4 STG.E.U8 desc[UR38][R6.64+0x50], R13 ;  /* 0x0000500d0600c986 */ /* 0x0007e2000c101126 */
[----:B------:R-:W-:Y:S05]  /*3c60*/  @P3 BRA `(.L_x_122) ;  /* 0x00000000000c3947 */ /* 0x000fea0003800000 */
[----:B------:R-:W5:Y:S02]  /*3c70*/  LDG.E.U8 R98, desc[UR38][R10.64+0x51] ;  /* 0x000051260a627981 */ /* 0x000f64000c1e1100 */
[----:B-----5:R-:W-:-:S05]  /*3c80*/  PRMT R12, R98, 0x8880, RZ ;  /* 0x00008880620c7816 */ /* 0x020fca00000000ff */
[----:B------:R-:W-:-:S07]  /*3c90*/  IMAD R15, R12, R91, RZ ;  /* 0x0000005b0c0f7224 */ /* 0x000fce00078e02ff */
.L_x_122:
[----:B------:R-:W-:Y:S05]  /*3ca0*/  BSYNC B1 ;  /* 0x0000000000017941 */ /* 0x000fea0003800000 */
.L_x_121:
[----:B------:R-:W-:Y:S01]  /*3cb0*/  @!P3 IMAD R67, R67, R90, R15 ;  /* 0x0000005a4343b224 */ /* 0x000fe200078e020f */
[----:B------:R-:W-:Y:S04]  /*3cc0*/  BSSY B1, `(.L_x_123) ;  /* 0x0000006000017945 */ /* 0x000fe80003800000 */
[----:B------:R0:W-:Y:S01]  /*3cd0*/  @!P3 STG.E.U8 desc[UR38][R6.64+0x51], R67 ;  /* 0x000051430600b986 */ /* 0x0001e2000c101126 */
[----:B------:R-:W-:Y:S05]  /*3ce0*/  @P5 BRA `(.L_x_124) ;  /* 0x00000000000c5947 */ /* 0x000fea0003800000 */
[----:B------:R-:W5:Y:S02]  /*3cf0*/  LDG.E.U8 R98, desc[UR38][R8.64+0x58] ;  /* 0x0000582608627981 */ /* 0x000f64000c1e1100 */
[----:B-----5:R-:W-:-:S05]  /*3d00*/  PRMT R12, R98, 0x8880, RZ ;  /* 0x00008880620c7816 */ /* 0x020fca00000000ff */
[----:B------:R-:W-:-:S07]  /*3d10*/  IMAD R15, R12, R91, RZ ;  /* 0x0000005b0c0f7224 */ /* 0x000fce00078e02ff */
.L_x_124:
[----:B------:R-:W-:Y:S05]  /*3d20*/  BSYNC B1 ;  /* 0x0000000000017941 */ /* 0x000fea0003800000 */
.L_x_123:
[----:B---3--:R-:W-:Y:S01]  /*3d30*/  @!P5 IMAD R13, R68, R90, R15 ;  /* 0x0000005a440dd224 */ /* 0x008fe200078e020f */
[----:B------:R-:W-:Y:S04]  /*3d40*/  BSSY B1, `(.L_x_125) ;  /* 0x0000006000017945 */ /* 0x000fe80003800000 */
[----:B------:R3:W-:Y:S01]  /*3d50*/  @!P5 STG.E.U8 desc[UR38][R4.64+0x58], R13 ;  /* 0x0000580d0400d986 */ /* 0x0007e2000c101126 */
[----:B------:R-:W-:Y:S05]  /*3d60*/  @P2 BRA `(.L_x_126) ;  /* 0x00000000000c2947 */ /* 0x000fea0003800000 */
[----:B------:R-:W5:Y:S02]  /*3d70*/  LDG.E.U8 R98, desc[UR38][R8.64+0x59] ;  /* 0x0000592608627981 */ /* 0x000f64000c1e1100 */
[----:B-----5:R-:W-:-:S05]  /*3d80*/  PRMT R12, R98, 0x8880, RZ ;  /* 0x00008880620c7816 */ /* 0x020fca00000000ff */
[----:B------:R-:W-:-:S07]  /*3d90*/  IMAD R15, R12, R91, RZ ;  /* 0x0000005b0c0f7224 */ /* 0x000fce00078e02ff */
.L_x_126:
[----:B------:R-:W-:Y:S05]  /*3da0*/  BSYNC B1 ;  /* 0x0000000000017941 */ /* 0x000fea0003800000 */
.L_x_125:
        /* <DEDUP_REMOVED lines=11> */
.L_x_128:
[----:B------:R-:W-:Y:S05]  /*3e60*/  BSYNC B1 ;  /* 0x0000000000017941 */ /* 0x000fea0003800000 */
.L_x_127:
[----:B---3--:R-:W-:Y:S01]  /*3e70*/  @!P4 IMAD R13, R70, R90, R15 ;  /* 0x0000005a460dc224 */ /* 0x008fe200078e020f */
[----:B------:R-:W-:Y:S04]  /*3e80*/  BSSY B1, `(.L_x_129) ;  /* 0x0000006000017945 */ /* 0x000fe80003800000 */
[----:B------:R3:W-:Y:S01]  /*3e90*/  @!P4 STG.E.U8 desc[UR38][R6.64+0x58], R13 ;  /* 0x0000580d0600c986 */ /* 0x0007e2000c101126 */
[----:B------:R-:W-:Y:S05]  /*3ea0*/  @P3 BRA `(.L_x_130) ;  /* 0x00000000000c3947 */ /* 0x000fea0003800000 */
[----:B------:R-:W5:Y:S02]  /*3eb0*/  LDG.E.U8 R98, desc[UR38][R10.64+0x59] ;  /* 0x000059260a627981 */ /* 0x000f64000c1e1100 */
[----:B-----5:R-:W-:-:S05]  /*3ec0*/  PRMT R12, R98, 0x8880, RZ ;  /* 0x00008880620c7816 */ /* 0x020fca00000000ff */
[----:B------:R-:W-:-:S07]  /*3ed0*/  IMAD R15, R12, R91, RZ ;  /* 0x0000005b0c0f7224 */ /* 0x000fce00078e02ff */
.L_x_130:
[----:B------:R-:W-:Y:S05]  /*3ee0*/  BSYNC B1 ;  /* 0x0000000000017941 */ /* 0x000fea0003800000 */
.L_x_129:
[----:B------:R-:W-:Y:S01]  /*3ef0*/  @!P3 IMAD R71, R71, R90, R15 ;  /* 0x0000005a4747b224 */ /* 0x000fe200078e020f */
[----:B------:R-:W-:Y:S04]  /*3f00*/  BSSY B1, `(.L_x_131) ;  /* 0x0000006000017945 */ /* 0x000fe80003800000 */
[----:B------:R0:W-:Y:S01]  /*3f10*/  @!P3 STG.E.U8 desc[UR38][R6.64+0x59], R71 ;  /* 0x000059470600b986 */ /* 0x0001e2000c101126 */
[----:B------:R-:W-:Y:S05]  /*3f20*/  @P5 BRA `(.L_x_132) ;  /* 0x00000000000c5947 */ /* 0x000fea0003800000 */
[----:B------:R-:W5:Y:S02]  /*3f30*/  LDG.E.U8 R98, desc[UR38][R8.64+0x60] ;  /* 0x0000602608627981 */ /* 0x000f64000c1e1100 */
[----:B-----5:R-:W-:-:S05]  /*3f40*/  PRMT R12, R98, 0x8880, RZ ;  /* 0x00008880620c7816 */ /* 0x020fca00000000ff */
[----:B------:R-:W-:-:S07]  /*3f50*/  IMAD R15, R12, R91, RZ ;  /* 0x0000005b0c0f7224 */ /* 0x000fce00078e02ff */
.L_x_132:
[----:B------:R-:W-:Y:S05]  /*3f60*/  BSYNC B1 ;  /* 0x0000000000017941 */ /* 0x000fea0003800000 */
.L_x_131:
[----:B---3--:R-:W-:Y:S01]  /*3f70*/  @!P5 IMAD R13, R72, R90, R15 ;  /* 0x0000005a480dd224 */ /* 0x008fe200078e020f */
[----:B------:R-:W-:Y:S04]  /*3f80*/  BSSY B1, `(.L_x_133) ;  /* 0x0000006000017945 */ /* 0x000fe80003800000 */
[----:B------:R3:W-:Y:S01]  /*3f90*/  @!P5 STG.E.U8 desc[UR38][R4.64+0x60], R13 ;  /* 0x0000600d0400d986 */ /* 0x0007e2000c101126 */
[----:B------:R-:W-:Y:S05]  /*3fa0*/  @P2 BRA `(.L_x_134) ;  /* 0x00000000000c2947 */ /* 0x000fea0003800000 */
[----:B------:R-:W5:Y:S02]  /*3fb0*/  LDG.E.U8 R98, desc[UR38][R8.64+0x61] ;  /* 0x0000612608627981 */ /* 0x000f64000c1e1100 */
[----:B-----5:R-:W-:-:S05]  /*3fc0*/  PRMT R12, R98, 0x8880, RZ ;  /* 0x00008880620c7816 */ /* 0x020fca00000000ff */
[----:B------:R-:W-:-:S07]  /*3fd0*/  IMAD R15, R12, R91, RZ ;  /* 0x0000005b0c0f7224 */ /* 0x000fce00078e02ff */
.L_x_134:
[----:B------:R-:W-:Y:S05]  /*3fe0*/  BSYNC B1 ;  /* 0x0000000000017941 */ /* 0x000fea0003800000 */
.L_x_133:
        /* <DEDUP_REMOVED lines=11> */
.L_x_136:
[----:B------:R-:W-:Y:S05]  /*40a0*/  BSYNC B1 ;  /* 0x0000000000017941 */ /* 0x000fea0003800000 */
.L_x_135:
[----:B---3--:R-:W-:Y:S01]  /*40b0*/  @!P4 IMAD R13, R74, R90, R15 ;  /* 0x0000005a4a0dc224 */ /* 0x008fe200078e020f */
[----:B------:R-:W-:Y:S04]  /*40c0*/  BSSY B1, `(.L_x_137) ;  /* 0x0000006000017945 */ /* 0x000fe80003800000 */
[----:B------:R3:W-:Y:S01]  /*40d0*/  @!P4 STG.E.U8 desc[UR38][R6.64+0x60], R13 ;  /* 0x0000600d0600c986 */ /* 0x0007e2000c101126 */
[----:B------:R-:W-:Y:S05]  /*40e0*/  @P3 BRA `(.L_x_138) ;  /* 0x00000000000c3947 */ /* 0x000fea0003800000 */
[----:B------:R-:W5:Y:S02]  /*40f0*/  LDG.E.U8 R98, desc[UR38][R10.64+0x61] ;  /* 0x000061260a627981 */ /* 0x000f64000c1e1100 */
[----:B-----5:R-:W-:-:S05]  /*4100*/  PRMT R12, R98, 0x8880, RZ ;  /* 0x00008880620c7816 */ /* 0x020fca00000000ff */
[----:B------:R-:W-:-:S07]  /*4110*/  IMAD R15, R12, R91, RZ ;  /* 0x0000005b0c0f7224 */ /* 0x000fce00078e02ff */
.L_x_138:
[----:B------:R-:W-:Y:S05]  /*4120*/  BSYNC B1 ;  /* 0x0000000000017941 */ /* 0x000fea0003800000 */
.L_x_137:
[----:B------:R-:W-:Y:S01]  /*4130*/  @!P3 IMAD R75, R75, R90, R15 ;  /* 0x0000005a4b4bb224 */ /* 0x000fe200078e020f */
[----:B------:R-:W-:Y:S04]  /*4140*/  BSSY B1, `(.L_x_139) ;  /* 0x0000006000017945 */ /* 0x000fe80003800000 */
[----:B------:R0:W-:Y:S01]  /*4150*/  @!P3 STG.E.U8 desc[UR38][R6.64+0x61], R75 ;  /* 0x0000614b0600b986 */ /* 0x0001e2000c101126 */
[----:B------:R-:W-:Y:S05]  /*4160*/  @P5 BRA `(.L_x_140) ;  /* 0x00000000000c5947 */ /* 0x000fea0003800000 */
[----:B------:R-:W5:Y:S02]  /*4170*/  LDG.E.U8 R98, desc[UR38][R8.64+0x68] ;  /* 0x0000682608627981 */ /* 0x000f64000c1e1100 */
[----:B-----5:R-:W-:-:S05]  /*4180*/  PRMT R12, R98, 0x8880, RZ ;  /* 0x00008880620c7816 */ /* 0x020fca00000000ff */
[----:B------:R-:W-:-:S07]  /*4190*/  IMAD R15, R12, R91, RZ ;  /* 0x0000005b0c0f7224 */ /* 0x000fce00078e02ff */
.L_x_140:
[----:B------:R-:W-:Y:S05]  /*41a0*/  BSYNC B1 ;  /* 0x0000000000017941 */ /* 0x000fea0003800000 */
.L_x_139:
[----:B---3--:R-:W-:Y:S01]  /*41b0*/  @!P5 IMAD R13, R76, R90, R15 ;  /* 0x0000005a4c0dd224 */ /* 0x008fe200078e020f */
[----:B------:R-:W-:Y:S04]  /*41c0*/  BSSY B1, `(.L_x_141) ;  /* 0x0000006000017945 */ /* 0x000fe80003800000 */
[----:B------:R3:W-:Y:S01]  /*41d0*/  @!P5 STG.E.U8 desc[UR38][R4.64+0x68], R13 ;  /* 0x0000680d0400d986 */ /* 0x0007e2000c101126 */
[----:B------:R-:W-:Y:S05]  /*41e0*/  @P2 BRA `(.L_x_142) ;  /* 0x00000000000c2947 */ /* 0x000fea0003800000 */
[----:B------:R-:W5:Y:S02]  /*41f0*/  LDG.E.U8 R98, desc[UR38][R8.64+0x69] ;  /* 0x0000692608627981 */ /* 0x000f64000c1e1100 */
[----:B-----5:R-:W-:-:S05]  /*4200*/  PRMT R12, R98, 0x8880, RZ ;  /* 0x00008880620c7816 */ /* 0x020fca00000000ff */
[----:B------:R-:W-:-:S07]  /*4210*/  IMAD R15, R12, R91, RZ ;  /* 0x0000005b0c0f7224 */ /* 0x000fce00078e02ff */
.L_x_142:
[----:B------:R-:W-:Y:S05]  /*4220*/  BSYNC B1 ;  /* 0x0000000000017941 */ /* 0x000fea0003800000 */
.L_x_141:
        /* <DEDUP_REMOVED lines=11> */
.L_x_144:
[----:B------:R-:W-:Y:S05]  /*42e0*/  BSYNC B1 ;  /* 0x0000000000017941 */ /* 0x000fea0003800000 */
.L_x_143:
[----:B---3--:R-:W-:Y:S01]  /*42f0*/  @!P4 IMAD R13, R78, R90, R15 ;  /* 0x0000005a4e0dc224 */ /* 0x008fe200078e020f */
[----:B------:R-:W-:Y:S04]  /*4300*/  BSSY B1, `(.L_x_145) ;  /* 0x0000006000017945 */ /* 0x000fe80003800000 */
[----:B------:R3:W-:Y:S01]  /*4310*/  @!P4 STG.E.U8 desc[UR38][R6.64+0x68], R13 ;  /* 0x0000680d0600c986 */ /* 0x0007e2000c101126 */
[----:B------:R-:W-:Y:S05]  /*4320*/  @P3 BRA `(.L_x_146) ;  /* 0x00000000000c3947 */ /* 0x000fea0003800000 */
[----:B------:R-:W5:Y:S02]  /*4330*/  LDG.E.U8 R98, desc[UR38][R10.64+0x69] ;  /* 0x000069260a627981 */ /* 0x000f64000c1e1100 */
[----:B-----5:R-:W-:-:S05]  /*4340*/  PRMT R12, R98, 0x8880, RZ ;  /* 0x00008880620c7816 */ /* 0x020fca00000000ff */
[----:B------:R-:W-:-:S07]  /*4350*/  IMAD R15, R12, R91, RZ ;  /* 0x0000005b0c0f7224 */ /* 0x000fce00078e02ff */
.L_x_146:
[----:B------:R-:W-:Y:S05]  /*4360*/  BSYNC B1 ;  /* 0x0000000000017941 */ /* 0x000fea0003800000 */
.L_x_145:
[----:B------:R-:W-:Y:S01]  /*4370*/  @!P3 IMAD R79, R79, R90, R15 ;  /* 0x0000005a4f4fb224 */ /* 0x000fe200078e020f */
[----:B------:R-:W-:Y:S04]  /*4380*/  BSSY B1, `(.L_x_147) ;  /* 0x0000006000017945 */ /* 0x000fe80003800000 */
[----:B------:R0:W-:Y:S01]  /*4390*/  @!P3 STG.E.U8 desc[UR38][R6.64+0x69], R79 ;  /* 0x0000694f0600b986 */ /* 0x0001e2000c101126 */
[----:B------:R-:W-:Y:S05]  /*43a0*/  @P5 BRA `(.L_x_148) ;  /* 0x00000000000c5947 */ /* 0x000fea0003800000 */
[----:B------:R-:W5:Y:S02]  /*43b0*/  LDG.E.U8 R98, desc[UR38][R8.64+0x70] ;  /* 0x0000702608627981 */ /* 0x000f64000c1e1100 */
[----:B-----5:R-:W-:-:S05]  /*43c0*/  PRMT R12, R98, 0x8880, RZ ;  /* 0x00008880620c7816 */ /* 0x020fca00000000ff */
[----:B------:R-:W-:-:S07]  /*43d0*/  IMAD R15, R12, R91, RZ ;  /* 0x0000005b0c0f7224 */ /* 0x000fce00078e02ff */
.L_x_148:
[----:B------:R-:W-:Y:S05]  /*43e0*/  BSYNC B1 ;  /* 0x0000000000017941 */ /* 0x000fea0003800000 */
.L_x_147:
[----:B---3--:R-:W-:Y:S01]  /*43f0*/  @!P5 IMAD R13, R80, R90, R15 ;  /* 0x0000005a500dd224 */ /* 0x008fe200078e020f */
[----:B------:R-:W-:Y:S04]  /*4400*/  BSSY B1, `(.L_x_149) ;  /* 0x0000006000017945 */ /* 0x000fe80003800000 */
[----:B------:R3:W-:Y:S01]  /*4410*/  @!P5 STG.E.U8 desc[UR38][R4.64+0x70], R13 ;  /* 0x0000700d0400d986 */ /* 0x0007e2000c101126 */
[----:B------:R-:W-:Y:S05]  /*4420*/  @P2 BRA `(.L_x_150) ;  /* 0x00000000000c2947 */ /* 0x000fea0003800000 */
[----:B------:R-:W5:Y:S02]  /*4430*/  LDG.E.U8 R98, desc[UR38][R8.64+0x71] ;  /* 0x0000712608627981 */ /* 0x000f64000c1e1100 */
[----:B-----5:R-:W-:-:S05]  /*4440*/  PRMT R12, R98, 0x8880, RZ ;  /* 0x00008880620c7816 */ /* 0x020fca00000000ff */
[----:B------:R-:W-:-:S07]  /*4450*/  IMAD R15, R12, R91, RZ ;  /* 0x0000005b0c0f7224 */ /* 0x000fce00078e02ff */
.L_x_150:
[----:B------:R-:W-:Y:S05]  /*4460*/  BSYNC B1 ;  /* 0x0000000000017941 */ /* 0x000fea0003800000 */
.L_x_149:
[----:B------:R-:W-:Y:S01]  /*4470*/  ISETP.LT.OR P4, PT, R3, 0x71, !P0 ;  /* 0x000000710300780c */ /* 0x000fe20004781670 */
[----:B------:R-:W-:Y:S01]  /*4480*/  @!P2 IMAD R81, R81, R90, R15 ;  /* 0x0000005a5151a224 */ /* 0x000fe200078e020f */
[----:B------:R-:W-:Y:S01]  /*4490*/  BSSY B1, `(.L_x_151) ;  /* 0x000000a000017945 */ /* 0x000fe20003800000 */
[C---:B------:R-:W-:Y:S02]  /*44a0*/  ISETP.LT.OR P3, PT, R3.reuse, 0x72, !P0 ;  /* 0x000000720300780c */ /* 0x040fe40004761670 */
[C---:B------:R-:W-:Y:S01]  /*44b0*/  ISETP.LT.OR P5, PT, R3.reuse, 0x79, !P0 ;  /* 0x000000790300780c */ /* 0x040fe200047a1670 */
[----:B------:R0:W-:Y:S01]  /*44c0*/  @!P2 STG.E.U8 desc[UR38][R4.64+0x71], R81 ;  /* 0x000071510400a986 */ /* 0x0001e2000c101126 */
[C---:B------:R-:W-:Y:S02]  /*44d0*/  ISETP.LT.OR P2, PT, R3.reuse, 0x79, !P1 ;  /* 0x000000790300780c */ /* 0x040fe40004f41670 */
[----:B------:R-:W-:-:S04]  /*44e0*/  ISETP.LT.OR P1, PT, R3, 0x7a, !P1 ;  /* 0x0000007a0300780c */ /* 0x000fc80004f21670 */
[----:B------:R-:W-:Y:S09]  /*44f0*/  @P4 BRA `(.L_x_152) ;  /* 0x00000000000c4947 */ /* 0x000ff20003800000 */
[----:B------:R-:W5:Y:S02]  /*4500*/  LDG.E.U8 R98, desc[UR38][R10.64+0x70] ;  /* 0x000070260a627981 */ /* 0x000f64000c1e1100 */
[----:B-----5:R-:W-:-:S05]  /*4510*/  PRMT R12, R98, 0x8880, RZ ;  /* 0x00008880620c7816 */ /* 0x020fca00000000ff */
[----:B------:R-:W-:-:S07]  /*4520*/  IMAD R15, R12, R91, RZ ;  /* 0x0000005b0c0f7224 */ /* 0x000fce00078e02ff */
.L_x_152:
[----:B------:R-:W-:Y:S05]  /*4530*/  BSYNC B1 ;  /* 0x0000000000017941 */ /* 0x000fea0003800000 */
.L_x_151:
[----:B---3--:R-:W-:Y:S01]  /*4540*/  @!P4 IMAD R13, R82, R90, R15 ;  /* 0x0000005a520dc224 */ /* 0x008fe200078e020f */
[----:B------:R-:W-:Y:S04]  /*4550*/  BSSY B1, `(.L_x_153) ;  /* 0x0000006000017945 */ /* 0x000fe80003800000 */
[----:B------:R3:W-:Y:S01]  /*4560*/  @!P4 STG.E.U8 desc[UR38][R6.64+0x70], R13 ;  /* 0x0000700d0600c986 */ /* 0x0007e2000c101126 */
[----:B------:R-:W-:Y:S05]  /*4570*/  @P3 BRA `(.L_x_154) ;  /* 0x00000000000c3947 */ /* 0x000fea0003800000 */
[----:B------:R-:W5:Y:S02]  /*4580*/  LDG.E.U8 R98, desc[UR38][R10.64+0x71] ;  /* 0x000071260a627981 */ /* 0x000f64000c1e1100 */
[----:B-----5:R-:W-:-:S05]  /*4590*/  PRMT R12, R98, 0x8880, RZ ;  /* 0x00008880620c7816 */ /* 0x020fca00000000ff */
[----:B------:R-:W-:-:S07]  /*45a0*/  IMAD R15, R12, R91, RZ ;  /* 0x0000005b0c0f7224 */ /* 0x000fce00078e02ff */
.L_x_154:
[----:B------:R-:W-:Y:S05]  /*45b0*/  BSYNC B1 ;  /* 0x0000000000017941 */ /* 0x000fea0003800000 */
.L_x_153:
[----:B------:R-:W-:Y:S01]  /*45c0*/  @!P3 IMAD R83, R83, R90, R15 ;  /* 0x0000005a5353b224 */ /* 0x000fe200078e020f */
[----:B------:R-:W-:Y:S04]  /*45d0*/  BSSY B1, `(.L_x_155) ;  /* 0x0000006000017945 */ /* 0x000fe80003800000 */
[----:B------:R0:W-:Y:S01]  /*45e0*/  @!P3 STG.E.U8 desc[UR38][R6.64+0x71], R83 ;  /* 0x000071530600b986 */ /* 0x0001e2000c101126 */
[----:B------:R-:W-:Y:S05]  /*45f0*/  @P2 BRA `(.L_x_156) ;  /* 0x00000000000c2947 */ /* 0x000fea0003800000 */
[----:B------:R-:W5:Y:S02]  /*4600*/  LDG.E.U8 R98, desc[UR38][R8.64+0x78] ;  /* 0x0000782608627981 */ /* 0x000f64000c1e1100 */
[----:B-----5:R-:W-:-:S05]  /*4610*/  PRMT R12, R98, 0x8880, RZ ;  /* 0x00008880620c7816 */ /* 0x020fca00000000ff */
[----:B------:R-:W-:-:S07]  /*4620*/  IMAD R15, R12, R91, RZ ;  /* 0x0000005b0c0f7224 */ /* 0x000fce00078e02ff */
.L_x_156:
[----:B------:R-:W-:Y:S05]  /*4630*/  BSYNC B1 ;  /* 0x0000000000017941 */ /* 0x000fea0003800000 */
.L_x_155:
[----:B---3--:R-:W-:Y:S01]  /*4640*/  @!P2 IMAD R13, R84, R90, R15 ;  /* 0x0000005a540da224 */ /* 0x008fe200078e020f */
[----:B------:R-:W-:Y:S04]  /*4650*/  BSSY B1, `(.L_x_157) ;  /* 0x0000006000017945 */ /* 0x000fe80003800000 */
[----:B------:R3:W-:Y:S01]  /*4660*/  @!P2 STG.E.U8 desc[UR38][R4.64+0x78], R13 ;  /* 0x0000780d0400a986 */ /* 0x0007e2000c101126 */
[----:B------:R-:W-:Y:S05]  /*4670*/  @P1 BRA `(.L_x_158) ;  /* 0x00000000000c1947 */ /* 0x000fea0003800000 */
[----:B------:R-:W5:Y:S02]  /*4680*/  LDG.E.U8 R98, desc[UR38][R8.64+0x79] ;  /* 0x0000792608627981 */ /* 0x000f64000c1e1100 */
[----:B-----5:R-:W-:-:S05]  /*4690*/  PRMT R12, R98, 0x8880, RZ ;  /* 0x00008880620c7816 */ /* 0x020fca00000000ff */
[----:B------:R-:W-:-:S07]  /*46a0*/  IMAD R15, R12, R91, RZ ;  /* 0x0000005b0c0f7224 */ /* 0x000fce00078e02ff */
.L_x_158:
[----:B------:R-:W-:Y:S05]  /*46b0*/  BSYNC B1 ;  /* 0x0000000000017941 */ /* 0x000fea0003800000 */
.L_x_157:
[----:B------:R-:W-:Y:S01]  /*46c0*/  @!P1 IMAD R85, R85, R90, R15 ;  /* 0x0000005a55559224 */ /* 0x000fe200078e020f */
[----:B------:R-:W-:Y:S04]  /*46d0*/  BSSY B1, `(.L_x_159) ;  /* 0x0000006000017945 */ /* 0x000fe80003800000 */
[----:B------:R0:W-:Y:S01]  /*46e0*/  @!P1 STG.E.U8 desc[UR38][R4.64+0x79], R85 ;  /* 0x0000795504009986 */ /* 0x0001e2000c101126 */
[----:B------:R-:W-:Y:S05]  /*46f0*/  @P5 BRA `(.L_x_160) ;  /* 0x00000000000c5947 */ /* 0x000fea0003800000 */
[----:B------:R-:W0:Y:S02]  /*4700*/  LDG.E.U8 R98, desc[UR38][R10.64+0x78] ;  /* 0x000078260a627981 */ /* 0x000e24000c1e1100 */
[----:B0123--:R-:W-:-:S05]  /*4710*/  PRMT R4, R98, 0x8880, RZ ;  /* 0x0000888062047816 */ /* 0x00ffca00000000ff */
[----:B------:R-:W-:-:S07]  /*4720*/  IMAD R15, R4, R91, RZ ;  /* 0x0000005b040f7224 */ /* 0x000fce00078e02ff */
.L_x_160:
[----:B------:R-:W-:Y:S05]  /*4730*/  BSYNC B1 ;  /* 0x0000000000017941 */ /* 0x000fea0003800000 */
.L_x_159:
[----:B0123--:R-:W-:Y:S01]  /*4740*/  @!P5 IMAD R5, R86, R90, R15 ;  /* 0x0000005a5605d224 */ /* 0x00ffe200078e020f */
[----:B------:R-:W-:Y:S01]  /*4750*/  ISETP.LT.OR P0, PT, R3, 0x7a, !P0 ;  /* 0x0000007a0300780c */ /* 0x000fe20004701670 */
[----:B------:R-:W-:Y:S03]  /*4760*/  BSSY B1, `(.L_x_161) ;  /* 0x0000006000017945 */ /* 0x000fe60003800000 */
[----:B------:R0:W-:Y:S09]  /*4770*/  @!P5 STG.E.U8 desc[UR38][R6.64+0x78], R5 ;  /* 0x000078050600d986 */ /* 0x0001f2000c101126 */
[----:B------:R-:W-:Y:S05]  /*4780*/  @P0 BRA `(.L_x_162) ;  /* 0x00000000000c0947 */ /* 0x000fea0003800000 */
[----:B------:R-:W2:Y:S02]  /*4790*/  LDG.E.U8 R98, desc[UR38][R10.64+0x79] ;  /* 0x000079260a627981 */ /* 0x000ea4000c1e1100 */
[----:B--2---:R-:W-:-:S05]  /*47a0*/  PRMT R4, R98, 0x8880, RZ ;  /* 0x0000888062047816 */ /* 0x004fca00000000ff */
[----:B------:R-:W-:-:S07]  /*47b0*/  IMAD R15, R4, R91, RZ ;  /* 0x0000005b040f7224 */ /* 0x000fce00078e02ff */
.L_x_162:
[----:B------:R-:W-:Y:S05]  /*47c0*/  BSYNC B1 ;  /* 0x0000000000017941 */ /* 0x000fea0003800000 */
.L_x_161:
[----:B------:R-:W-:Y:S01]  /*47d0*/  IMAD R15, R87, R90, R15 ;  /* 0x0000005a570f7224 */ /* 0x000fe200078e020f */
[----:B------:R-:W-:Y:S06]  /*47e0*/  @P0 BRA `(.L_x_163) ;  /* 0x0000000c00100947 */ /* 0x000fec0003800000 */
[----:B------:R1:W-:Y:S01]  /*47f0*/  STG.E.U8 desc[UR38][R6.64+0x79], R15 ;  /* 0x0000790f06007986 */ /* 0x0003e2000c101126 */
[----:B------:R-:W-:Y:S05]  /*4800*/  BRA `(.L_x_163) ;  /* 0x0000000c00087947 */ /* 0x000fea0003800000 */
.L_x_34:
[C---:B------:R-:W-:Y:S02]  /*4810*/  ISETP.GE.AND P1, PT, R99.reuse, 0x1, PT ;  /* 0x000000016300780c */ /* 0x040fe40003f26270 */
[----:B------:R-:W-:Y:S02]  /*4820*/  ISETP.GE.AND P0, PT, R99, 0x9, PT ;  /* 0x000000096300780c */ /* 0x000fe40003f06270 */
[C---:B------:R-:W-:Y:S02]  /*4830*/  ISETP.LT.OR P4, PT, R3.reuse, 0x1, !P1 ;  /* 0x000000010300780c */ /* 0x040fe40004f81670 */
[C---:B------:R-:W-:Y:S02]  /*4840*/  ISETP.LT.OR P3, PT, R3.reuse, 0x2, !P1 ;  /* 0x000000020300780c */ /* 0x040fe40004f61670 */
[C---:B------:R-:W-:Y:S02]  /*4850*/  ISETP.LT.OR P2, PT, R3.reuse, 0x1, !P0 ;  /* 0x000000010300780c */ /* 0x040fe40004741670 */
[----:B------:R-:W-:-:S07]  /*4860*/  ISETP.LT.OR P5, PT, R3, 0x2, !P0 ;  /* 0x000000020300780c */ /* 0x000fce00047a1670 */
[-C--:B------:R-:W-:Y:S02]  /*4870*/  @!P4 IMAD R9, R24, R90.reuse, RZ ;  /* 0x0000005a1809c224 */ /* 0x080fe400078e02ff */
[-C--:B------:R-:W-:Y:S02]  /*4880*/  @!P3 IMAD R25, R25, R90.reuse, RZ ;  /* 0x0000005a1919b224 */ /* 0x080fe400078e02ff */
[-C--:B------:R-:W-:Y:S01]  /*4890*/  @!P2 IMAD R11, R26, R90.reuse, RZ ;  /* 0x0000005a1a0ba224 */ /* 0x080fe200078e02ff */
[----:B------:R0:W-:Y:S01]  /*48a0*/  @!P4 STG.E.U8 desc[UR38][R4.64], R9 ;  /* 0x000000090400c986 */ /* 0x0001e2000c101126 */
[----:B------:R-:W-:Y:S01]  /*48b0*/  ISETP.LT.OR P4, PT, R3, 0x9, !P1 ;  /* 0x000000090300780c */ /* 0x000fe20004f81670 */
[----:B------:R-:W-:Y:S02]  /*48c0*/  @!P5 IMAD R27, R27, R90, RZ ;  /* 0x0000005a1b1bd224 */ /* 0x000fe400078e02ff */
[----:B------:R-:W-:Y:S01]  /*48d0*/  @!P3 STG.E.U8 desc[UR38][R4.64+0x1], R25 ;  /* 0x000001190400b986 */ /* 0x000fe2000c101126 */
[----:B------:R-:W-:-:S03]  /*48e0*/  ISETP.LT.OR P3, PT, R3, 0xa, !P1 ;  /* 0x0000000a0300780c */ /* 0x000fc60004f61670 */
[----:B------:R1:W-:Y:S01]  /*48f0*/  @!P2 STG.E.U8 desc[UR38][R6.64], R11 ;  /* 0x0000000b0600a986 */ /* 0x0003e2000c101126 */
[----:B------:R-:W-:-:S03]  /*4900*/  ISETP.LT.OR P2, PT, R3, 0x9, !P0 ;  /* 0x000000090300780c */ /* 0x000fc60004741670 */
[----:B------:R-:W-:Y:S01]  /*4910*/  @!P5 STG.E.U8 desc[UR38][R6.64+0x1], R27 ;  /* 0x0000011b0600d986 */ /* 0x000fe2000c101126 */
[----:B------:R-:W-:Y:S01]  /*4920*/  ISETP.LT.OR P5, PT, R3, 0xa, !P0 ;  /* 0x0000000a0300780c */ /* 0x000fe200047a1670 */
[----:B------:R-:W-:-:S04]  /*4930*/  @!P4 IMAD R13, R28, R90, RZ ;  /* 0x0000005a1c0dc224 */ /* 0x000fc800078e02ff */
[-C--:B------:R-:W-:Y:S01]  /*4940*/  @!P3 IMAD R29, R29, R90.reuse, RZ ;  /* 0x0000005a1d1db224 */ /* 0x080fe200078e02ff */
[----:B------:R-:W-:Y:S01]  /*4950*/  @!P4 STG.E.U8 desc[UR38][R4.64+0x8], R13 ;  /* 0x0000080d0400c986 */ /* 0x000fe2000c101126 */
[C---:B------:R-:W-:Y:S02]  /*4960*/  ISETP.LT.OR P4, PT, R3.reuse, 0x11, !P1 ;  /* 0x000000110300780c */ /* 0x040fe40004f81670 */
[-C--:B0-----:R-:W-:Y:S01]  /*4970*/  @!P2 IMAD R9, R30, R90.reuse, RZ ;  /* 0x0000005a1e09a224 */ /* 0x081fe200078e02ff */
[----:B------:R-:W-:Y:S01]  /*4980*/  @!P3 STG.E.U8 desc[UR38][R4.64+0x9], R29 ;  /* 0x0000091d0400b986 */ /* 0x000fe2000c101126 */
[----:B------:R-:W-:Y:S02]  /*4990*/  ISETP.LT.OR P3, PT, R3, 0x12, !P1 ;  /* 0x000000120300780c */ /* 0x000fe40004f61670 */
[----:B------:R-:W-:Y:S01]  /*49a0*/  @!P5 IMAD R31, R31, R90, RZ ;  /* 0x0000005a1f1fd224 */ /* 0x000fe200078e02ff */
[----:B------:R0:W-:Y:S01]  /*49b0*/  @!P2 STG.E.U8 desc[UR38][R6.64+0x8], R9 ;  /* 0x000008090600a986 */ /* 0x0001e2000c101126 */
[----:B------:R-:W-:-:S03]  /*49c0*/  ISETP.LT.OR P2, PT, R3, 0x11, !P0 ;  /* 0x000000110300780c */ /* 0x000fc60004741670 */
[----:B------:R-:W-:Y:S01]  /*49d0*/  @!P5 STG.E.U8 desc[UR38][R6.64+0x9], R31 ;  /* 0x0000091f0600d986 */ /* 0x000fe2000c101126 */
[----:B------:R-:W-:Y:S01]  /*49e0*/  ISETP.LT.OR P5, PT, R3, 0x12, !P0 ;  /* 0x000000120300780c */ /* 0x000fe200047a1670 */
[----:B-1----:R-:W-:-:S04]  /*49f0*/  @!P4 IMAD R11, R32, R90, RZ ;  /* 0x0000005a200bc224 */ /* 0x002fc800078e02ff */
        /* <DEDUP_REMOVED lines=109> */
[----:B------:R1:W-:Y:S01]  /*50d0*/  @!P4 STG.E.U8 desc[UR38][R4.64+0x58], R13 ;  /* 0x0000580d0400c986 */ /* 0x0003e2000c101126 */
        /* <DEDUP_REMOVED lines=13> */
[-C--:B-1----:R-:W-:Y:S01]  /*51b0*/  @!P2 IMAD R13, R74, R90.reuse, RZ ;  /* 0x0000005a4a0da224 */ /* 0x082fe200078e02ff */
[----:B------:R-:W-:Y:S01]  /*51c0*/  @!P3 STG.E.U8 desc[UR38][R4.64+0x61], R73 ;  /* 0x000061490400b986 */ /* 0x000fe2000c101126 */
[----:B------:R-:W-:Y:S02]  /*51d0*/  ISETP.LT.OR P3, PT, R3, 0x6a, !P1 ;  /* 0x0000006a0300780c */ /* 0x000fe40004f61670 */
[----:B------:R-:W-:Y:S01]  /*51e0*/  @!P5 IMAD R75, R75, R90, RZ ;  /* 0x0000005a4b4bd224 */ /* 0x000fe200078e02ff */
[----:B------:R1:W-:Y:S01]  /*51f0*/  @!P2 STG.E.U8 desc[UR38][R6.64+0x60], R13 ;  /* 0x0000600d0600a986 */ /* 0x0003e2000c101126 */
[----:B------:R-:W-:-:S03]  /*5200*/  ISETP.LT.OR P2, PT, R3, 0x69, !P0 ;  /* 0x000000690300780c */ /* 0x000fc60004741670 */
[----:B------:R-:W-:Y:S01]  /*5210*/  @!P5 STG.E.U8 desc[UR38][R6.64+0x61], R75 ;  /* 0x0000614b0600d986 */ /* 0x000fe2000c101126 */
[----:B------:R-:W-:Y:S01]  /*5220*/  ISETP.LT.OR P5, PT, R3, 0x6a, !P0 ;  /* 0x0000006a0300780c */ /* 0x000fe200047a1670 */
[----:B0-----:R-:W-:-:S04]  /*5230*/  @!P4 IMAD R9, R76, R90, RZ ;  /* 0x0000005a4c09c224 */ /* 0x001fc800078e02ff */
[-C--:B------:R-:W-:Y:S01]  /*5240*/  @!P3 IMAD R77, R77, R90.reuse, RZ ;  /* 0x0000005a4d4db224 */ /* 0x080fe200078e02ff */
[----:B------:R-:W-:Y:S01]  /*5250*/  @!P4 STG.E.U8 desc[UR38][R4.64+0x68], R9 ;  /* 0x000068090400c986 */ /* 0x000fe2000c101126 */
[C---:B------:R-:W-:Y:S02]  /*5260*/  ISETP.LT.OR P4, PT, R3.reuse, 0x72, !P1 ;  /* 0x000000720300780c */ /* 0x040fe40004f81670 */
[-C--:B--2---:R-:W-:Y:S01]  /*5270*/  @!P2 IMAD R11, R78, R90.reuse, RZ ;  /* 0x0000005a4e0ba224 */ /* 0x084fe200078e02ff */
[----:B------:R-:W-:Y:S01]  /*5280*/  @!P3 STG.E.U8 desc[UR38][R4.64+0x69], R77 ;  /* 0x0000694d0400b986 */ /* 0x000fe2000c101126 */
[----:B------:R-:W-:Y:S02]  /*5290*/  ISETP.LT.OR P3, PT, R3, 0x71, !P1 ;  /* 0x000000710300780c */ /* 0x000fe40004f61670 */
[----:B------:R-:W-:Y:S01]  /*52a0*/  @!P5 IMAD R79, R79, R90, RZ ;  /* 0x0000005a4f4fd224 */ /* 0x000fe200078e02ff */
[----:B------:R0:W-:Y:S01]  /*52b0*/  @!P2 STG.E.U8 desc[UR38][R6.64+0x68], R11 ;  /* 0x0000680b0600a986 */ /* 0x0001e2000c101126 */
[----:B------:R-:W-:-:S03]  /*52c0*/  ISETP.LT.OR P2, PT, R3, 0x71, !P0 ;  /* 0x000000710300780c */ /* 0x000fc60004741670 */
[----:B------:R2:W-:Y:S01]  /*52d0*/  @!P5 STG.E.U8 desc[UR38][R6.64+0x69], R79 ;  /* 0x0000694f0600d986 */ /* 0x0005e2000c101126 */
[----:B------:R-:W-:Y:S01]  /*52e0*/  ISETP.LT.OR P5, PT, R3, 0x79, !P0 ;  /* 0x000000790300780c */ /* 0x000fe200047a1670 */
[----:B------:R-:W-:-:S04]  /*52f0*/  @!P4 IMAD R81, R81, R90, RZ ;  /* 0x0000005a5151c224 */ /* 0x000fc800078e02ff */
[-C--:B-1----:R-:W-:Y:S01]  /*5300*/  @!P3 IMAD R13, R80, R90.reuse, RZ ;  /* 0x0000005a500db224 */ /* 0x082fe200078e02ff */
[----:B------:R2:W-:Y:S01]  /*5310*/  @!P4 STG.E.U8 desc[UR38][R4.64+0x71], R81 ;  /* 0x000071510400c986 */ /* 0x0005e2000c101126 */
[C---:B------:R-:W-:Y:S02]  /*5320*/  ISETP.LT.OR P4, PT, R3.reuse, 0x72, !P0 ;  /* 0x000000720300780c */ /* 0x040fe40004781670 */
[C---:B------:R-:W-:Y:S01]  /*5330*/  ISETP.LT.OR P0, PT, R3.reuse, 0x7a, !P0 ;  /* 0x0000007a0300780c */ /* 0x040fe20004701670 */
[----:B------:R2:W-:Y:S01]  /*5340*/  @!P3 STG.E.U8 desc[UR38][R4.64+0x70], R13 ;  /* 0x0000700d0400b986 */ /* 0x0005e2000c101126 */
[C---:B------:R-:W-:Y:S02]  /*5350*/  ISETP.LT.OR P3, PT, R3.reuse, 0x79, !P1 ;  /* 0x000000790300780c */ /* 0x040fe40004f61670 */
[----:B------:R-:W-:Y:S01]  /*5360*/  ISETP.LT.OR P1, PT, R3, 0x7a, !P1 ;  /* 0x0000007a0300780c */ /* 0x000fe20004f21670 */
[-C--:B------:R-:W-:Y:S02]  /*5370*/  @!P2 IMAD R3, R82, R90.reuse, RZ ;  /* 0x0000005a5203a224 */ /* 0x080fe400078e02ff */
[----:B0-----:R-:W-:-:S03]  /*5380*/  @!P5 IMAD R11, R86, R90, RZ ;  /* 0x0000005a560bd224 */ /* 0x001fc600078e02ff */
[----:B------:R2:W-:Y:S01]  /*5390*/  @!P2 STG.E.U8 desc[UR38][R6.64+0x70], R3 ;  /* 0x000070030600a986 */ /* 0x0005e2000c101126 */
[-C--:B------:R-:W-:Y:S02]  /*53a0*/  @!P4 IMAD R83, R83, R90.reuse, RZ ;  /* 0x0000005a5353c224 */ /* 0x080fe400078e02ff */
[-C--:B------:R-:W-:Y:S02]  /*53b0*/  @!P0 IMAD R87, R87, R90.reuse, RZ ;  /* 0x0000005a57578224 */ /* 0x080fe400078e02ff */
[-C--:B------:R-:W-:Y:S01]  /*53c0*/  @!P3 IMAD R9, R84, R90.reuse, RZ ;  /* 0x0000005a5409b224 */ /* 0x080fe200078e02ff */
[----:B------:R2:W-:Y:S01]  /*53d0*/  @!P4 STG.E.U8 desc[UR38][R6.64+0x71], R83 ;  /* 0x000071530600c986 */ /* 0x0005e2000c101126 */
[----:B------:R-:W-:-:S03]  /*53e0*/  @!P1 IMAD R85, R85, R90, RZ ;  /* 0x0000005a55559224 */ /* 0x000fc600078e02ff */
[----:B------:R2:W-:Y:S04]  /*53f0*/  @!P3 STG.E.U8 desc[UR38][R4.64+0x78], R9 ;  /* 0x000078090400b986 */ /* 0x0005e8000c101126 */
[----:B------:R2:W-:Y:S04]  /*5400*/  @!P1 STG.E.U8 desc[UR38][R4.64+0x79], R85 ;  /* 0x0000795504009986 */ /* 0x0005e8000c101126 */
[----:B------:R2:W-:Y:S04]  /*5410*/  @!P5 STG.E.U8 desc[UR38][R6.64+0x78], R11 ;  /* 0x0000780b0600d986 */ /* 0x0005e8000c101126 */
[----:B------:R2:W-:Y:S02]  /*5420*/  @!P0 STG.E.U8 desc[UR38][R6.64+0x79], R87 ;  /* 0x0000795706008986 */ /* 0x0005e4000c101126 */
.L_x_163:
[----:B------:R-:W-:Y:S05]  /*5430*/  BSYNC B0 ;  /* 0x0000000000007941 */ /* 0x000fea0003800000 */
.L_x_33:
[----:B------:R-:W-:Y:S01]  /*5440*/  IADD3 R16, P0, R16, UR36, RZ ;  /* 0x0000002410107c10 */ /* 0x000fe2000ff1e0ff */
[----:B------:R-:W-:Y:S01]  /*5450*/  ULDC.64 UR4, c[0x0][0x650] ;  /* 0x0001940000047ab9 */ /* 0x000fe20000000a00 */
[----:B--2---:R-:W-:Y:S01]  /*5460*/  PRMT R3, RZ, 0x7610, R3 ;  /* 0x00007610ff037816 */ /* 0x004fe20000000003 */
[----:B------:R-:W-:Y:S01]  /*5470*/  IMAD.MOV.U32 R100, RZ, RZ, -0x1 ;  /* 0xffffffffff647424 */ /* 0x000fe200078e00ff */
[----:B------:R-:W-:Y:S01]  /*5480*/  IADD3.X R17, R17, UR42, RZ, P0, !PT ;  /* 0x0000002a11117c10 */ /* 0x000fe200087fe4ff */
[----:B------:R-:W-:Y:S01]  /*5490*/  IMAD.MOV.U32 R23, RZ, RZ, -0x1 ;  /* 0xffffffffff177424 */ /* 0x000fe200078e00ff */
[----:B------:R-:W-:-:S04]  /*54a0*/  ISETP.GE.U32.AND P0, PT, R16, UR4, PT ;  /* 0x0000000410007c0c */ /* 0x000fc8000bf06070 */
[----:B------:R-:W-:-:S13]  /*54b0*/  ISETP.GE.U32.AND.EX P0, PT, R17, UR5, PT, P0 ;  /* 0x0000000511007c0c */ /* 0x000fda000bf06100 */
[----:B------:R-:W-:Y:S05]  /*54c0*/  @P0 BRA `(.L_x_164) ;  /* 0x0000000400500947 */ /* 0x000fea0003800000 */
[----:B------:R-:W2:Y:S01]  /*54d0*/  LDC.64 R10, c[0x0][0x628] ;  /* 0x00018a00ff0a7b82 */ /* 0x000ea20000000a00 */
[----:B------:R-:W3:Y:S01]  /*54e0*/  S2R R12, SR_CTAID.X ;  /* 0x00000000000c7919 */ /* 0x000ee20000002500 */
[----:B------:R-:W-:Y:S02]  /*54f0*/  IMAD.MOV.U32 R8, RZ, RZ, R16 ;  /* 0x000000ffff087224 */ /* 0x000fe400078e0010 */
[----:B------:R-:W-:Y:S01]  /*5500*/  IMAD.MOV.U32 R9, RZ, RZ, R17 ;  /* 0x000000ffff097224 */ /* 0x000fe200078e0011 */
[----:B------:R-:W0:Y:S03]  /*5510*/  S2R R20, SR_CTAID.Y ;  /* 0x0000000000147919 */ /* 0x000e260000002600 */
[----:B------:R-:W0:Y:S08]  /*5520*/  LDC R0, c[0x0][0x630] ;  /* 0x00018c00ff007b82 */ /* 0x000e300000000800 */
[----:B-1----:R-:W1:Y:S01]  /*5530*/  LDC.64 R14, c[0x0][0x620] ;  /* 0x00018800ff0e7b82 */ /* 0x002e620000000a00 */
[----:B--2---:R-:W-:-:S04]  /*5540*/  ISETP.NE.U32.AND P0, PT, R10, RZ, PT ;  /* 0x000000ff0a00720c */ /* 0x004fc80003f05070 */
[----:B------:R-:W-:-:S13]  /*5550*/  ISETP.NE.AND.EX P0, PT, R11, RZ, PT, P0 ;  /* 0x000000ff0b00720c */ /* 0x000fda0003f05300 */
[----:B01-3--:R-:W-:Y:S05]  /*5560*/  @!P0 BRA `(.L_x_165) ;  /* 0x0000000000288947 */ /* 0x00bfea0003800000 */
[----:B------:R-:W0:Y:S02]  /*5570*/  LDC R3, c[0x0][0x634] ;  /* 0x00018d00ff037b82 */ /* 0x000e240000000800 */
[----:B0-----:R-:W-:-:S05]  /*5580*/  IADD3 R3, P0, R16, R3, RZ ;  /* 0x0000000310037210 */ /* 0x001fca0007f1e0ff */
[----:B------:R-:W-:-:S04]  /*5590*/  IMAD.X R13, RZ, RZ, R17, P0 ;  /* 0x000000ffff0d7224 */ /* 0x000fc800000e0611 */
[----:B------:R-:W-:-:S04]  /*55a0*/  IMAD.WIDE.U32 R4, R13, R10, RZ ;  /* 0x0000000a0d047225 */ /* 0x000fc800078e00ff */
[----:B----4-:R-:W-:-:S04]  /*55b0*/  IMAD.WIDE.U32 R6, P0, R3, R11, R4 ;  /* 0x0000000b03067225 */ /* 0x010fc80007800004 */
[----:B------:R-:W-:-:S04]  /*55c0*/  IMAD.WIDE.U32 R4, R3, R10, RZ ;  /* 0x0000000a03047225 */ /* 0x000fc800078e00ff */
[----:B------:R-:W-:Y:S01]  /*55d0*/  IMAD.X R9, RZ, RZ, RZ, P0 ;  /* 0x000000ffff097224 */ /* 0x000fe200000e06ff */
[----:B------:R-:W-:Y:S01]  /*55e0*/  IADD3 RZ, P0, R5, R6, RZ ;  /* 0x0000000605ff7210 */ /* 0x000fe20007f1e0ff */
[----:B------:R-:W-:-:S04]  /*55f0*/  IMAD.MOV.U32 R8, RZ, RZ, R7 ;  /* 0x000000ffff087224 */ /* 0x000fc800078e0007 */
[----:B------:R-:W-:-:S08]  /*5600*/  IMAD.WIDE.U32.X R8, R13, R11, R8, P0 ;  /* 0x0000000b0d087225 */ /* 0x000fd000000e0408 */
.L_x_165:
[-CC-:B------:R-:W-:Y:S01]  /*5610*/  SHF.R.U64 R23, R8, R0.reuse, R9.reuse ;  /* 0x0000000008177219 */ /* 0x180fe20000001209 */
[----:B----4-:R-:W0:Y:S01]  /*5620*/  LDC.64 R26, c[0x0][0x640] ;  /* 0x00019000ff1a7b82 */ /* 0x010e220000000a00 */
[----:B------:R-:W-:Y:S01]  /*5630*/  SHF.R.U32.HI R0, RZ, R0, R9 ;  /* 0x00000000ff007219 */ /* 0x000fe20000011609 */
[----:B------:R-:W-:Y:S01]  /*5640*/  ULDC UR4, c[0x0][0x150] ;  /* 0x0000540000047ab9 */ /* 0x000fe20000000800 */
[----:B------:R-:W-:Y:S02]  /*5650*/  IADD3 R3, P0, RZ, -R23, RZ ;  /* 0x80000017ff037210 */ /* 0x000fe40007f1e0ff */
[----:B------:R-:W-:-:S03]  /*5660*/  I2FP.F32.U32 R7, R12 ;  /* 0x0000000c00077245 */ /* 0x000fc60000201000 */
[----:B------:R-:W1:Y:S01]  /*5670*/  LDC R6, c[0x0][0x618] ;  /* 0x00018600ff067b82 */ /* 0x000e620000000800 */
[----:B------:R-:W-:Y:S02]  /*5680*/  IMAD.X R5, RZ, RZ, ~R0, P0 ;  /* 0x000000ffff057224 */ /* 0x000fe400000e0e00 */
[----:B------:R-:W-:Y:S01]  /*5690*/  FMUL R7, R7, UR4 ;  /* 0x0000000407077c20 */ /* 0x000fe20008400000 */
[----:B------:R-:W-:Y:S01]  /*56a0*/  ULDC UR4, c[0x0][0x154] ;  /* 0x0000550000047ab9 */ /* 0x000fe20000000800 */
[-C--:B------:R-:W-:Y:S02]  /*56b0*/  IMAD R0, R5, R14.reuse, RZ ;  /* 0x0000000e05007224 */ /* 0x080fe400078e02ff */
[C---:B------:R-:W-:Y:S01]  /*56c0*/  IMAD.WIDE.U32 R4, R3.reuse, R14, R16 ;  /* 0x0000000e03047225 */ /* 0x040fe200078e0010 */
[----:B------:R-:W2:Y:S01]  /*56d0*/  LDC R8, c[0x0][0x608] ;  /* 0x00018200ff087b82 */ /* 0x000ea20000000800 */
[----:B------:R-:W3:Y:S02]  /*56e0*/  F2I.U32.TRUNC.NTZ R7, R7 ;  /* 0x0000000700077305 */ /* 0x000ee4000020f000 */
[----:B------:R-:W-:Y:S01]  /*56f0*/  IMAD R3, R3, R15, R0 ;  /* 0x0000000f03037224 */ /* 0x000fe200078e0200 */
[----:B------:R-:W-:-:S03]  /*5700*/  I2FP.F32.U32 R0, R20 ;  /* 0x0000001400007245 */ /* 0x000fc60000201000 */
[----:B------:R-:W-:Y:S01]  /*5710*/  IMAD.IADD R3, R5, 0x1, R3 ;  /* 0x0000000105037824 */ /* 0x000fe200078e0203 */
[----:B------:R-:W4:Y:S01]  /*5720*/  LDC R11, c[0x0][0x658] ;  /* 0x00019600ff0b7b82 */ /* 0x000f220000000800 */
[----:B0-----:R-:W-:-:S04]  /*5730*/  ISETP.NE.U32.AND P0, PT, R26, RZ, PT ;  /* 0x000000ff1a00720c */ /* 0x001fc80003f05070 */
[----:B------:R-:W-:-:S03]  /*5740*/  ISETP.NE.AND.EX P0, PT, R27, RZ, PT, P0 ;  /* 0x000000ff1b00720c */ /* 0x000fc60003f05300 */
[----:B------:R-:W0:Y:S01]  /*5750*/  LDC R9, c[0x0][0x144] ;  /* 0x00005100ff097b82 */ /* 0x000e220000000800 */
[-C--:B-1----:R-:W-:Y:S01]  /*5760*/  SHF.R.U64 R10, R4, R6.reuse, R3 ;  /* 0x00000006040a7219 */ /* 0x082fe20000001203 */
[----:B---3--:R-:W-:Y:S01]  /*5770*/  IMAD.MOV R7, RZ, RZ, -R7 ;  /* 0x000000ffff077224 */ /* 0x008fe200078e0a07 */
[----:B------:R-:W-:Y:S01]  /*5780*/  SHF.R.U32.HI R3, RZ, R6, R3 ;  /* 0x00000006ff037219 */ /* 0x000fe20000011603 */
[----:B------:R-:W-:-:S04]  /*5790*/  FMUL R6, R0, UR4 ;  /* 0x0000000400067c20 */ /* 0x000fc80008400000 */
[----:B------:R-:W1:Y:S01]  /*57a0*/  LDC R21, c[0x0][0x148] ;  /* 0x00005200ff157b82 */ /* 0x000e620000000800 */
[----:B------:R3:W0:Y:S01]  /*57b0*/  F2I.U32.TRUNC.NTZ R14, R6 ;  /* 0x00000006000e7305 */ /* 0x000622000020f000 */
[-CC-:B--2---:R-:W-:Y:S02]  /*57c0*/  SHF.R.U64 R13, R10, R8.reuse, R3.reuse ;  /* 0x000000080a0d7219 */ /* 0x184fe40000001203 */
[----:B------:R-:W-:-:S04]  /*57d0*/  SHF.R.U32.HI R0, RZ, R8, R3 ;  /* 0x00000008ff007219 */ /* 0x000fc80000011603 */
[----:B------:R-:W2:Y:S01]  /*57e0*/  LDC R24, c[0x0][0x600] ;  /* 0x00018000ff187b82 */ /* 0x000ea20000000800 */
[-CC-:B----4-:R-:W-:Y:S02]  /*57f0*/  SHF.R.U64 R15, R13, R11.reuse, R0.reuse ;  /* 0x0000000b0d0f7219 */ /* 0x190fe40000001200 */
[----:B------:R-:W-:-:S03]  /*5800*/  SHF.R.U32.HI R5, RZ, R11, R0 ;  /* 0x0000000bff057219 */ /* 0x000fc60000011600 */
[----:B------:R-:W-:Y:S02]  /*5810*/  IMAD.MOV.U32 R4, RZ, RZ, R15 ;  /* 0x000000ffff047224 */ /* 0x000fe400078e000f */
[----:B------:R-:W4:Y:S01]  /*5820*/  LDC R28, c[0x0][0x648] ;  /* 0x00019200ff1c7b82 */ /* 0x000f220000000800 */
[----:B0-----:R-:W-:-:S07]  /*5830*/  IMAD R25, R9, R7, R12 ;  /* 0x0000000709197224 */ /* 0x001fce00078e020c */
[----:B------:R-:W0:Y:S08]  /*5840*/  LDC R29, c[0x0][0x638] ;  /* 0x00018e00ff1d7b82 */ /* 0x000e300000000800 */
[----:B------:R-:W0:Y:S01]  /*5850*/  LDC R30, c[0x0][0x610] ;  /* 0x00018400ff1e7b82 */ /* 0x000e220000000800 */
[----:B-123--:R-:W-:Y:S05]  /*5860*/  @!P0 BRA `(.L_x_166) ;  /* 0x0000000000288947 */ /* 0x00efea0003800000 */
[----:B------:R-:W1:Y:S02]  /*5870*/  LDC R0, c[0x0][0x64c] ;  /* 0x00019300ff007b82 */ /* 0x000e640000000800 */
[----:B-1----:R-:W-:-:S05]  /*5880*/  IADD3 R3, P0, R15, R0, RZ ;  /* 0x000000000f037210 */ /* 0x002fca0007f1e0ff */
        /* <DEDUP_REMOVED lines=8> */
.L_x_166:
[----:B------:R-:W-:Y:S01]  /*5910*/  ISETP.NE.AND P0, PT, R2, 0x1, PT ;  /* 0x000000010200780c */ /* 0x000fe20003f05270 */
[----:B------:R-:W-:Y:S01]  /*5920*/  IMAD.MOV R14, RZ, RZ, -R14 ;  /* 0x000000ffff0e7224 */ /* 0x000fe200078e0a0e */
[----:B----4-:R-:W-:Y:S01]  /*5930*/  SHF.R.U64 R3, R4, R28, R5 ;  /* 0x0000001c04037219 */ /* 0x010fe20000001205 */
[----:B------:R-:W-:Y:S01]  /*5940*/  VIADD R5, R24, 0xffffffff ;  /* 0xffffffff18057836 */ /* 0x000fe20000000000 */
[----:B------:R-:W-:-:S03]  /*5950*/  LOP3.LUT R0, R13, R96, RZ, 0xc0, !PT ;  /* 0x000000600d007212 */ /* 0x000fc600078ec0ff */
[----:B------:R-:W-:Y:S01]  /*5960*/  IMAD.MOV R4, RZ, RZ, -R3 ;  /* 0x000000ffff047224 */ /* 0x000fe200078e0a03 */
[----:B------:R-:W-:Y:S01]  /*5970*/  LOP3.LUT R10, R10, R5, RZ, 0xc0, !PT ;  /* 0x000000050a0a7212 */ /* 0x000fe200078ec0ff */
[----:B------:R-:W-:Y:S02]  /*5980*/  IMAD R0, R93, R3, R0 ;  /* 0x000000035d007224 */ /* 0x000fe400078e0200 */
[----:B0-----:R-:W-:Y:S02]  /*5990*/  IMAD R3, R4, R29, R15 ;  /* 0x0000001d04037224 */ /* 0x001fe400078e020f */
[----:B------:R-:W-:Y:S02]  /*59a0*/  @P0 IMAD R25, R21, R14, R20 ;  /* 0x0000000e15190224 */ /* 0x000fe400078e0214 */
[----:B------:R-:W-:Y:S02]  /*59b0*/  IMAD R5, R3, R24, R10 ;  /* 0x0000001803057224 */ /* 0x000fe400078e020a */
[----:B------:R-:W-:-:S02]  /*59c0*/  IMAD R0, R0, R30, R25 ;  /* 0x0000001e00007224 */ /* 0x000fc400078e0219 */
[----:B------:R-:W-:-:S03]  /*59d0*/  IMAD.MOV.U32 R4, RZ, RZ, 0x1 ;  /* 0x00000001ff047424 */ /* 0x000fc600078e00ff */
[----:B------:R-:W-:Y:S02]  /*59e0*/  SEL R100, R5, R0, !P0 ;  /* 0x0000000005647207 */ /* 0x000fe40004000000 */
[----:B------:R-:W-:Y:S02]  /*59f0*/  PRMT R3, R4, 0x7610, R3 ;  /* 0x0000761004037816 */ /* 0x000fe40000000003 */
[----:B------:R-:W-:-:S07]  /*5a00*/  SEL R0, R0, R5, !P0 ;  /* 0x0000000500007207 */ /* 0x000fce0004000000 */
.L_x_164:
[----:B------:R-:W-:Y:S01]  /*5a10*/  LOP3.LUT P0, RZ, R3, 0xff, RZ, 0xc0, !PT ;  /* 0x000000ff03ff7812 */ /* 0x000fe2000780c0ff */
[----:B------:R-:W-:-:S12]  /*5a20*/  IMAD.MOV.U32 R99, RZ, RZ, R0 ;  /* 0x000000ffff637224 */ /* 0x000fd800078e0000 */
[----:B------:R-:W-:Y:S05]  /*5a30*/  @P0 BRA `(.L_x_167) ;  /* 0xffffffbc00480947 */ /* 0x000fea000383ffff */
[----:B------:R-:W-:Y:S05]  /*5a40*/  EXIT ;  /* 0x000000000000794d */ /* 0x000fea0003800000 */
.L_x_8:
        /* <DEDUP_REMOVED lines=26> */
.L_x_169:
[----:B------:R-:W0:Y:S01]  /*5bf0*/  LDC.64 R32, c[0x0][0x640] ;  /* 0x00019000ff207b82 */ /* 0x000e220000000a00 */
[-CC-:B------:R-:W-:Y:S01]  /*5c00*/  SHF.R.U64 R22, R14, R8.reuse, R15.reuse ;  /* 0x000000080e167219 */ /* 0x180fe2000000120f */
[----:B------:R-:W-:Y:S01]  /*5c10*/  IMAD.MOV.U32 R25, RZ, RZ, 0x1 ;  /* 0x00000001ff197424 */ /* 0x000fe200078e00ff */
[----:B------:R-:W-:Y:S02]  /*5c20*/  SHF.R.U32.HI R7, RZ, R8, R15 ;  /* 0x00000008ff077219 */ /* 0x000fe4000001160f */
[----:B------:R-:W-:-:S03]  /*5c30*/  IADD3 R13, P0, RZ, -R22, RZ ;  /* 0x80000016ff0d7210 */ /* 0x000fc60007f1e0ff */
[----:B------:R-:W1:Y:S02]  /*5c40*/  LDC R12, c[0x0][0x618] ;  /* 0x00018600ff0c7b82 */ /* 0x000e640000000800 */
[----:B------:R-:W-:Y:S02]  /*5c50*/  IMAD.X R7, RZ, RZ, ~R7, P0 ;  /* 0x000000ffff077224 */ /* 0x000fe400000e0e07 */
[----:B------:R-:W-:-:S04]  /*5c60*/  IMAD.WIDE.U32 R10, R13, R26, R16 ;  /* 0x0000001a0d0a7225 */ /* 0x000fc800078e0010 */
[----:B------:R-:W2:Y:S01]  /*5c70*/  LDC R14, c[0x0][0x608] ;  /* 0x00018200ff0e7b82 */ /* 0x000ea20000000800 */
[----:B------:R-:W-:-:S04]  /*5c80*/  IMAD R8, R7, R26, RZ ;  /* 0x0000001a07087224 */ /* 0x000fc800078e02ff */
[----:B------:R-:W-:-:S03]  /*5c90*/  IMAD R7, R13, R27, R8 ;  /* 0x0000001b0d077224 */ /* 0x000fc600078e0208 */
[----:B------:R-:W3:Y:S01]  /*5ca0*/  LDC R30, c[0x0][0x658] ;  /* 0x00019600ff1e7b82 */ /* 0x000ee20000000800 */
[----:B------:R-:W-:Y:S01]  /*5cb0*/  IMAD.IADD R7, R11, 0x1, R7 ;  /* 0x000000010b077824 */ /* 0x000fe200078e0207 */
[----:B0-----:R-:W-:Y:S01]  /*5cc0*/  ISETP.NE.U32.AND P0, PT, R32, RZ, PT ;  /* 0x000000ff2000720c */ /* 0x001fe20003f05070 */
[----:B------:R-:W-:-:S03]  /*5cd0*/  IMAD.MOV.U32 R11, RZ, RZ, -0x1 ;  /* 0xffffffffff0b7424 */ /* 0x000fc600078e00ff */
        /* <DEDUP_REMOVED lines=8> */
[-C--:B---3--:R-:W-:Y:S02]  /*5d60*/  SHF.L.U32 R10, R11, R30.reuse, RZ ;  /* 0x0000001e0b0a7219 */ /* 0x088fe400000006ff */
[--C-:B------:R-:W-:Y:S02]  /*5d70*/  SHF.R.U64 R28, R26, R30, R7.reuse ;  /* 0x0000001e1a1c7219 */ /* 0x100fe40000001207 */
[----:B------:R-:W-:Y:S02]  /*5d80*/  LOP3.LUT R27, RZ, R10, RZ, 0x33, !PT ;  /* 0x0000000aff1b7212 */ /* 0x000fe400078e33ff */
[----:B------:R-:W-:Y:S01]  /*5d90*/  SHF.R.U32.HI R11, RZ, R30, R7 ;  /* 0x0000001eff0b7219 */ /* 0x000fe20000011607 */
[----:B------:R-:W3:Y:S01]  /*5da0*/  LDC R29, c[0x0][0x610] ;  /* 0x00018400ff1d7b82 */ /* 0x000ee20000000800 */
[----:B------:R-:W-:Y:S01]  /*5db0*/  IMAD.MOV.U32 R10, RZ, RZ, R28 ;  /* 0x000000ffff0a7224 */ /* 0x000fe200078e001c */
[----:B------:R-:W-:Y:S06]  /*5dc0*/  @!P0 BRA `(.L_x_170) ;  /* 0x0000000000288947 */ /* 0x000fec0003800000 */
        /* <DEDUP_REMOVED lines=10> */
.L_x_170:
[----:B------:R-:W-:Y:S02]  /*5e70*/  ISETP.NE.AND P0, PT, R2, 0x1, PT ;  /* 0x000000010200780c */ /* 0x000fe40003f05270 */
[----:B-1----:R-:W-:Y:S01]  /*5e80*/  SHF.R.U64 R8, R10, R8, R11 ;  /* 0x000000080a087219 */ /* 0x002fe2000000120b */
[----:B0-----:R-:W-:Y:S01]  /*5e90*/  VIADD R11, R21, 0xffffffff ;  /* 0xffffffff150b7836 */ /* 0x001fe20000000000 */
[----:B------:R-:W-:Y:S02]  /*5ea0*/  SHF.L.U32 R25, R25, R30, RZ ;  /* 0x0000001e19197219 */ /* 0x000fe400000006ff */
[----:B------:R-:W-:Y:S01]  /*5eb0*/  LOP3.LUT R5, R26, R27, RZ, 0xc0, !PT ;  /* 0x0000001b1a057212 */ /* 0x000fe200078ec0ff */
[----:B------:R-:W-:-:S04]  /*5ec0*/  IMAD.MOV R7, RZ, RZ, -R8 ;  /* 0x000000ffff077224 */ /* 0x000fc800078e0a08 */
[----:B------:R-:W-:Y:S02]  /*5ed0*/  IMAD R5, R25, R8, R5 ;  /* 0x0000000819057224 */ /* 0x000fe400078e0205 */
[----:B------:R-:W-:Y:S01]  /*5ee0*/  @P0 IMAD R6, R9, R24, R4 ;  /* 0x0000001809060224 */ /* 0x000fe200078e0204 */
[----:B------:R-:W-:Y:S01]  /*5ef0*/  LOP3.LUT R9, R20, R11, RZ, 0xc0, !PT ;  /* 0x0000000b14097212 */ /* 0x000fe200078ec0ff */
[----:B--2---:R-:W-:Y:S02]  /*5f00*/  IMAD R4, R7, R23, R28 ;  /* 0x0000001707047224 */ /* 0x004fe400078e021c */
[----:B---3--:R-:W-:Y:S02]  /*5f10*/  IMAD R6, R5, R29, R6 ;  /* 0x0000001d05067224 */ /* 0x008fe400078e0206 */
[----:B------:R-:W-:Y:S02]  /*5f20*/  IMAD R5, R4, R21, R9 ;  /* 0x0000001504057224 */ /* 0x000fe400078e0209 */
[----:B------:R-:W-:-:S02]  /*5f30*/  IMAD.MOV.U32 R8, RZ, RZ, 0x1 ;  /* 0x00000001ff087424 */ /* 0x000fc400078e00ff */
[----:B------:R-:W-:Y:S01]  /*5f40*/  IMAD.MOV.U32 R7, RZ, RZ, R22 ;  /* 0x000000ffff077224 */ /* 0x000fe200078e0016 */
[----:B------:R-:W-:Y:S02]  /*5f50*/  SEL R21, R5, R6, !P0 ;  /* 0x0000000605157207 */ /* 0x000fe40004000000 */
[----:B------:R-:W-:-:S07]  /*5f60*/  SEL R20, R6, R5, !P0 ;  /* 0x0000000506147207 */ /* 0x000fce0004000000 */
.L_x_168:
[----:B------:R-:W-:-:S08]  /*5f70*/  NOP ;  /* 0x0000000000007918 */ /* 0x000fd00000000000 */
[----:B------:R-:W0:-:S00]  /*5f80*/  USETMAXREG.DEALLOC.CTAPOOL 0x28 ;  /* 0x00000028000079c8 */ /* 0x000e0000080e0500 */
[----:B0-----:R-:W-:-:S13]  /*5f90*/  ISETP.NE.AND P0, PT, R3, RZ, PT ;  /* 0x000000ff0300720c */ /* 0x001fda0003f05270 */
[----:B------:R-:W-:Y:S05]  /*5fa0*/  @P0 EXIT ;  /* 0x000000000000094d */ /* 0x000fea0003800000 */
[----:B------:R-:W-:Y:S01]  /*5fb0*/  LOP3.LUT P0, RZ, R8, 0xff, RZ, 0xc0, !PT ;  /* 0x000000ff08ff7812 */ /* 0x000fe2000780c0ff */
[----:B------:R-:W-:Y:S02]  /*5fc0*/  IMAD.MOV.U32 R3, RZ, RZ, 0x1 ;  /* 0x00000001ff037424 */ /* 0x000fe400078e00ff */
[----:B------:R-:W-:-:S10]  /*5fd0*/  IMAD.MOV.U32 R8, RZ, RZ, RZ ;  /* 0x000000ffff087224 */ /* 0x000fd400078e00ff */
[----:B------:R-:W-:Y:S05]  /*5fe0*/  @!P0 BRA `(.L_x_171) ;  /* 0x0000000c002c8947 */ /* 0x000fea0003800000 */
[----:B------:R-:W0:Y:S01]  /*5ff0*/  LDC R3, c[0x0][0x28c] ;  /* 0x0000a300ff037b82 */ /* 0x000e220000000800 */
[----:B------:R-:W1:Y:S01]  /*6000*/  S2R R12, SR_CgaCtaId ;  /* 0x00000000000c7919 */ /* 0x000e620000008800 */
[----:B------:R-:W-:Y:S01]  /*6010*/  ULDC UR5, c[0x0][0x658] ;  /* 0x0001960000057ab9 */ /* 0x000fe20000000800 */
[----:B------:R-:W-:Y:S01]  /*6020*/  UMOV UR6, 0xffffffff ;  /* 0xffffffff00067882 */ /* 0x000fe20000000000 */
[----:B------:R-:W-:Y:S01]  /*6030*/  BSSY B0, `(.L_x_171) ;  /* 0x00000c6000007945 */ /* 0x000fe20003800000 */
[----:B------:R-:W-:Y:S01]  /*6040*/  USHF.L.U32 UR6, UR6, UR5, URZ ;  /* 0x0000000506067299 */ /* 0x000fe2000800063f */
[----:B------:R-:W-:Y:S01]  /*6050*/  IMAD.MOV.U32 R10, RZ, RZ, 0x1 ;  /* 0x00000001ff0a7424 */ /* 0x000fe200078e00ff */
[----:B------:R-:W-:Y:S01]  /*6060*/  LOP3.LUT R9, R18, 0x2, RZ, 0xfc, !PT ;  /* 0x0000000212097812 */ /* 0x000fe200078efcff */
[----:B------:R-:W-:Y:S01]  /*6070*/  IMAD.MOV.U32 R8, RZ, RZ, RZ ;  /* 0x000000ffff087224 */ /* 0x000fe200078e00ff */
[----:B------:R-:W-:Y:S01]  /*6080*/  ULDC UR4, c[0x0][0x600] ;  /* 0x0001800000047ab9 */ /* 0x000fe20000000800 */
[----:B------:R-:W-:Y:S01]  /*6090*/  UMOV UR7, 0x1 ;  /* 0x0000000100077882 */ /* 0x000fe20000000000 */
[----:B------:R-:W-:-:S02]  /*60a0*/  UIADD3 UR15, UR4, -0x1, URZ ;  /* 0xffffffff040f7890 */ /* 0x000fc4000fffe03f */
[----:B------:R-:W-:Y:S02]  /*60b0*/  USHF.L.U32 UR17, UR7, UR5, URZ ;  /* 0x0000000507117299 */ /* 0x000fe4000800063f */
[----:B------:R-:W-:Y:S01]  /*60c0*/  ULOP3.LUT UR16, URZ, UR6, URZ, 0x33, !UPT ;  /* 0x000000063f107292 */ /* 0x000fe2000f8e333f */
[----:B------:R-:W-:Y:S01]  /*60d0*/  ULDC.64 UR20, c[0x0][0x198] ;  /* 0x0000660000147ab9 */ /* 0x000fe20000000a00 */
[----:B0-----:R-:W-:-:S05]  /*60e0*/  VIADD R3, R3, 0x1f ;  /* 0x0000001f03037836 */ /* 0x001fca0000000000 */
[----:B------:R-:W-:-:S04]  /*60f0*/  SHF.R.S32.HI R4, RZ, 0x1f, R3 ;  /* 0x0000001fff047819 */ /* 0x000fc80000011403 */
[----:B------:R-:W-:Y:S01]  /*6100*/  LEA.HI R11, R4, R3, RZ, 0x5 ;  /* 0x00000003040b7211 */ /* 0x000fe200078f28ff */
[C---:B-1----:R-:W-:Y:S02]  /*6110*/  IMAD.SHL.U32 R4, R12.reuse, 0x200, RZ ;  /* 0x000002000c047824 */ /* 0x042fe400078e00ff */
[----:B------:R-:W-:Y:S01]  /*6120*/  IMAD.SHL.U32 R12, R12, 0x10, RZ ;  /* 0x000000100c0c7824 */ /* 0x000fe200078e00ff */
[----:B------:R-:W-:Y:S01]  /*6130*/  SHF.R.S32.HI R11, RZ, 0x5, R11 ;  /* 0x00000005ff0b7819 */ /* 0x000fe2000001140b */
[----:B------:R-:W-:Y:S01]  /*6140*/  IMAD.MOV.U32 R3, RZ, RZ, 0x1 ;  /* 0x00000001ff037424 */ /* 0x000fe200078e00ff */
[----:B------:R-:W-:Y:S02]  /*6150*/  LOP3.LUT R4, R4, 0xe00, RZ, 0xc0, !PT ;  /* 0x00000e0004047812 */ /* 0x000fe400078ec0ff */
[----:B------:R-:W-:Y:S01]  /*6160*/  LOP3.LUT R12, R12, 0x70, RZ, 0xc0, !PT ;  /* 0x000000700c0c7812 */ /* 0x000fe200078ec0ff */
[----:B------:R-:W-:Y:S02]  /*6170*/  VIADD R19, R11, 0x1 ;  /* 0x000000010b137836 */ /* 0x000fe40000000000 */
[----:B------:R-:W-:-:S07]  /*6180*/  VIADD R13, R4, 0x1c280 ;  /* 0x0001c280040d7836 */ /* 0x000fce0000000000 */
.L_x_182:
[----:B------:R-:W-:-:S03]  /*6190*/  UMOV UR4, 0xffffffff ;  /* 0xffffffff00047882 */ /* 0x000fc60000000000 */
[----:B------:R-:W-:Y:S05]  /*61a0*/  BRA.DIV UR4, `(.L_x_172) ;  /* 0x0000001e04047947 */ /* 0x000fea000b800000 */
[----:B------:R-:W-:-:S13]  /*61b0*/  ELECT P6, URZ, PT ;  /* 0x00000000003f782f */ /* 0x000fda00038c0000 */
.L_x_217:
[----:B------:R-:W0:Y:S01]  /*61c0*/  LDC R4, c[0x0][0x28c] ;  /* 0x0000a300ff047b82 */ /* 0x000e220000000800 */
[----:B------:R-:W-:Y:S01]  /*61d0*/  BSSY B1, `(.L_x_173) ;  /* 0x0000038000017945 */ /* 0x000fe20003800000 */
[----:B0-----:R-:W-:-:S13]  /*61e0*/  ISETP.LT.OR P6, PT, R4, 0x1, !P6 ;  /* 0x000000010400780c */ /* 0x001fda00077c1670 */
[----:B------:R-:W-:Y:S05]  /*61f0*/  @P6 BRA `(.L_x_174) ;  /* 0x0000000000d46947 */ /* 0x000fea0003800000 */
[----:B------:R-:W-:Y:S02]  /*6200*/  IMAD.SHL.U32 R20, R20, 0x80, RZ ;  /* 0x0000008014147824 */ /* 0x000fe400078e00ff */
[----:B------:R-:W-:Y:S02]  /*6210*/  IMAD R21, R21, 0x80, R12 ;  /* 0x0000008015157824 */ /* 0x000fe400078e020c */
[----:B------:R-:W-:Y:S02]  /*6220*/  IMAD.MOV.U32 R22, RZ, RZ, RZ ;  /* 0x000000ffff167224 */ /* 0x000fe400078e00ff */
[----:B------:R-:W-:Y:S02]  /*6230*/  IMAD.MOV.U32 R4, RZ, RZ, R19 ;  /* 0x000000ffff047224 */ /* 0x000fe400078e0013 */
[----:B------:R-:W-:Y:S02]  /*6240*/  IMAD.MOV.U32 R5, RZ, RZ, R3 ;  /* 0x000000ffff057224 */ /* 0x000fe400078e0003 */
[----:B------:R-:W-:-:S07]  /*6250*/  IMAD.MOV.U32 R6, RZ, RZ, R8 ;  /* 0x000000ffff067224 */ /* 0x000fce00078e0008 */
.L_x_177:
[----:B------:R-:W0:Y:S01]  /*6260*/  S2R R15, SR_CgaCtaId ;  /* 0x00000000000f7919 */ /* 0x000e220000008800 */
[----:B------:R-:W-:Y:S02]  /*6270*/  MOV R14, 0x400 ;  /* 0x00000400000e7802 */ /* 0x000fe40000000f00 */
[----:B------:R-:W-:Y:S02]  /*6280*/  ISETP.NE.AND P1, PT, R0, RZ, PT ;  /* 0x000000ff0000720c */ /* 0x000fe40003f25270 */
[----:B0-----:R-:W-:Y:S02]  /*6290*/  LEA R25, R15, R14, 0x18 ;  /* 0x0000000e0f197211 */ /* 0x001fe400078ec0ff */
[----:B------:R-:W-:-:S09]  /*62a0*/  SHF.L.U32 R14, R5, 0x1f, RZ ;  /* 0x0000001f050e7819 */ /* 0x000fd200000006ff */
[----:B------:R-:W0:Y:S01]  /*62b0*/  @!P1 LDC R15, c[0x0][0x500] ;  /* 0x00014000ff0f9b82 */ /* 0x000e220000000800 */
[----:B------:R-:W-:-:S04]  /*62c0*/  IMAD R23, R6, 0x8, R25 ;  /* 0x0000000806177824 */ /* 0x000fc800078e0219 */
[----:B------:R-:W1:Y:S02]  /*62d0*/  SYNCS.PHASECHK.TRANS64.TRYWAIT P0, [R23+URZ+0xe0], R14 ;  /* 0x0000e00e170075a7 */ /* 0x000e64000800017f */
[----:B-1----:R-:W-:Y:S05]  /*62e0*/  @!P0 BRA `(.L_x_175) ;  /* 0x0000001800d48947 */ /* 0x002fea0003800000 */
.L_x_218:
[----:B-1----:R-:W-:Y:S01]  /*62f0*/  PRMT R14, R9, 0x9910, RZ ;  /* 0x00009910090e7816 */ /* 0x002fe200000000ff */
[----:B0-----:R0:W-:Y:S03]  /*6300*/  @!P1 SYNCS.ARRIVE.TRANS64 RZ, [R23+URZ], R15 ;  /* 0x0000000f17ff99a7 */ /* 0x0011e6000800003f */
[----:B------:R-:W-:-:S13]  /*6310*/  ISETP.NE.AND P0, PT, R14, 0x2, PT ;  /* 0x000000020e00780c */ /* 0x000fda0003f05270 */
[----:B0-----:R-:W-:Y:S05]  /*6320*/  @P0 BRA `(.L_x_176) ;  /* 0x0000000000040947 */ /* 0x001fea0003800000 */
[----:B------:R-:W-:Y:S01]  /*6330*/  BPT.TRAP 0x1 ;  /* 0x000000040000795c */ /* 0x000fe20000300000 */
.L_x_176:
[----:B------:R-:W-:Y:S01]  /*6340*/  R2UR UR13, R25 ;  /* 0x00000000190d72ca */ /* 0x000fe200000e0000 */
[C---:B------:R-:W-:Y:S01]  /*6350*/  IMAD R25, R6.reuse, 0x1000, R25 ;  /* 0x0000100006197824 */ /* 0x040fe200078e0219 */
[----:B------:R-:W-:Y:S01]  /*6360*/  R2UR UR9, R23 ;  /* 0x00000000170972ca */ /* 0x000fe200000e0000 */
[----:B------:R-:W-:Y:S01]  /*6370*/  IMAD R14, R6, 0x1000, R13 ;  /* 0x00001000060e7824 */ /* 0x000fe200078e020d */
[----:B------:R-:W-:Y:S01]  /*6380*/  UIADD3 UR4, UP0, UR20, 0xf0, URZ ;  /* 0x000000f014047890 */ /* 0x000fe2000ff1e03f */
[----:B------:R-:W-:Y:S01]  /*6390*/  VIADD R4, R4, 0xffffffff ;  /* 0xffffffff04047836 */ /* 0x000fe20000000000 */
[----:B------:R-:W-:Y:S01]  /*63a0*/  R2UR UR5, R25 ;  /* 0x00000000190572ca */ /* 0x000fe200000e0000 */
[----:B------:R-:W-:Y:S01]  /*63b0*/  UIADD3 UR22, UP1, UR20, 0x1f0, URZ ;  /* 0x000001f014167890 */ /* 0x000fe2000ff3e03f */
[----:B------:R-:W-:Y:S01]  /*63c0*/  R2UR UR8, R14 ;  /* 0x000000000e0872ca */ /* 0x000fe200000e0000 */
[----:B------:R-:W-:Y:S01]  /*63d0*/  VIADD R6, R6, 0x1 ;  /* 0x0000000106067836 */ /* 0x000fe20000000000 */
[----:B------:R-:W-:Y:S01]  /*63e0*/  R2UR UR11, R20 ;  /* 0x00000000140b72ca */ /* 0x000fe200000e0000 */
[----:B------:R-:W-:Y:S01]  /*63f0*/  UIADD3.X UR23, URZ, UR21, URZ, UP1, !UPT ;  /* 0x000000153f177290 */ /* 0x000fe20008ffe43f */
[----:B------:R-:W-:Y:S01]  /*6400*/  R2UR UR10, R22 ;  /* 0x00000000160a72ca */ /* 0x000fe200000e0000 */
[----:B------:R-:W-:Y:S01]  /*6410*/  UMOV UR6, 0x0 ;  /* 0x0000000000067882 */ /* 0x000fe20000000000 */
[----:B------:R-:W-:Y:S01]  /*6420*/  R2UR UR12, R7 ;  /* 0x00000000070c72ca */ /* 0x000fe200000e0000 */
[----:B------:R-:W-:Y:S01]  /*6430*/  UMOV UR7, 0x10000000 ;  /* 0x1000000000077882 */ /* 0x000fe20000000000 */
[----:B------:R-:W-:Y:S01]  /*6440*/  R2UR UR18, R21 ;  /* 0x00000000151272ca */ /* 0x000fe200000e0000 */
[----:B------:R-:W-:Y:S01]  /*6450*/  UMOV UR19, 0xff0000 ;  /* 0x00ff000000137882 */ /* 0x000fe20000000000 */
[----:B------:R-:W-:Y:S01]  /*6460*/  ISETP.GT.AND P1, PT, R4, 0x1, PT ;  /* 0x000000010400780c */ /* 0x000fe20003f24270 */
[----:B------:R-:W-:Y:S01]  /*6470*/  UIADD3 UR14, UR5, 0x280, URZ ;  /* 0x00000280050e7890 */ /* 0x000fe2000fffe03f */
[----:B------:R-:W-:Y:S01]  /*6480*/  ISETP.NE.AND P0, PT, R6, 0x1c, PT ;  /* 0x0000001c0600780c */ /* 0x000fe20003f05270 */
[----:B------:R-:W-:Y:S01]  /*6490*/  UIADD3.X UR5, URZ, UR21, URZ, UP0, !UPT ;  /* 0x000000153f057290 */ /* 0x000fe200087fe43f */
[----:B------:R-:W-:Y:S01]  /*64a0*/  VIADD R22, R22, 0x20 ;  /* 0x0000002016167836 */ /* 0x000fe20000000000 */
[----:B------:R-:W-:Y:S01]  /*64b0*/  UIADD3 UR13, UR13, UR8, URZ ;  /* 0x000000080d0d7290 */ /* 0x000fe2000fffe03f */
[----:B------:R-:W-:-:S02]  /*64c0*/  SEL R14, RZ, 0x1, P0 ;  /* 0x00000001ff0e7807 */ /* 0x000fc40000000000 */
[----:B------:R-:W-:Y:S01]  /*64d0*/  UMOV UR8, UR14 ;  /* 0x0000000e00087c82 */ /* 0x000fe20008000000 */
[----:B------:R-:W-:Y:S02]  /*64e0*/  SEL R6, R6, RZ, P0 ;  /* 0x000000ff06067207 */ /* 0x000fe40000000000 */
[----:B------:R-:W-:Y:S01]  /*64f0*/  LOP3.LUT R5, R5, R14, RZ, 0x3c, !PT ;  /* 0x0000000e05057212 */ /* 0x000fe200078e3cff */
[----:B------:R0:W-:Y:S02]  /*6500*/  UTMALDG.3D [UR8], [UR4], desc[UR6] ;  /* 0x00000608040075b4 */ /* 0x0001e40008011000 */
[----:B0-----:R-:W-:Y:S01]  /*6510*/  UMOV UR11, UR18 ;  /* 0x00000012000b7c82 */ /* 0x001fe20008000000 */
[----:B------:R-:W-:Y:S02]  /*6520*/  UMOV UR8, UR13 ;  /* 0x0000000d00087c82 */ /* 0x000fe40008000000 */
[----:B------:R0:W-:Y:S02]  /*6530*/  UTMALDG.3D.MULTICAST [UR8], [UR22], UR19, desc[UR6] ;  /* 0x00000608160073b4 */ /* 0x0001e40008011813 */
[----:B0-----:R-:W-:Y:S05]  /*6540*/  @P1 BRA `(.L_x_177) ;  /* 0xfffffffc00441947 */ /* 0x001fea000383ffff */
.L_x_174:
[----:B------:R-:W-:Y:S05]  /*6550*/  BSYNC B1 ;  /* 0x0000000000017941 */ /* 0x000fea0003800000 */
.L_x_173:
[----:B------:R-:W-:Y:S01]  /*6560*/  LOP3.LUT P2, RZ, R10, 0xff, RZ, 0xc0, !PT ;  /* 0x000000ff0aff7812 */ /* 0x000fe2000784c0ff */
[C---:B------:R-:W-:Y:S01]  /*6570*/  IMAD.IADD R7, R11.reuse, 0x1, R8 ;  /* 0x000000010b077824 */ /* 0x040fe200078e0208 */
[----:B------:R-:W-:Y:S01]  /*6580*/  ULDC.64 UR4, c[0x0][0x650] ;  /* 0x0001940000047ab9 */ /* 0x000fe20000000a00 */
[----:B------:R-:W-:Y:S01]  /*6590*/  ISETP.GE.U32.AND P1, PT, R11, 0x1c, PT ;  /* 0x0000001c0b00780c */ /* 0x000fe20003f26070 */
[----:B------:R-:W-:Y:S01]  /*65a0*/  BSSY B1, `(.L_x_178) ;  /* 0x000006c000017945 */ /* 0x000fe20003800000 */
[----:B------:R-:W-:Y:S01]  /*65b0*/  IMAD.MOV.U32 R20, RZ, RZ, -0x1 ;  /* 0xffffffffff147424 */ /* 0x000fe200078e00ff */
[----:B------:R-:W-:Y:S01]  /*65c0*/  ISETP.GT.U32.AND P0, PT, R7, 0x1b, PT ;  /* 0x0000001b0700780c */ /* 0x000fe20003f04070 */
[----:B------:R-:W-:Y:S01]  /*65d0*/  IMAD.MOV.U32 R21, RZ, RZ, -0x1 ;  /* 0xffffffffff157424 */ /* 0x000fe200078e00ff */
[----:B------:R-:W-:Y:S02]  /*65e0*/  PRMT R10, RZ, 0x7610, R10 ;  /* 0x00007610ff0a7816 */ /* 0x000fe4000000000a */
[----:B------:R-:W-:-:S03]  /*65f0*/  ISETP.LT.U32.AND P0, PT, R11, 0x1c, P0 ;  /* 0x0000001c0b00780c */ /* 0x000fc60000701070 */
[----:B------:R-:W0:Y:S01]  /*6600*/  @P2 S2R R5, SR_CgaCtaId ;  /* 0x0000000000052919 */ /* 0x000e220000008800 */
[----:B------:R-:W-:Y:S02]  /*6610*/  @P2 MOV R4, 0x400 ;  /* 0x0000040000042802 */ /* 0x000fe40000000f00 */
[----:B------:R-:W-:-:S04]  /*6620*/  SEL R6, RZ, 0x1, !P0 ;  /* 0x00000001ff067807 */ /* 0x000fc80004000000 */
[----:B------:R-:W-:Y:S02]  /*6630*/  LOP3.LUT R3, R3, R6, RZ, 0x3c, !PT ;  /* 0x0000000603037212 */ /* 0x000fe400078e3cff */
[----:B0-----:R-:W-:-:S04]  /*6640*/  @P2 LEA R4, R5, R4, 0x18 ;  /* 0x0000000405042211 */ /* 0x001fc800078ec0ff */
[----:B------:R0:W-:Y:S01]  /*6650*/  @P2 SYNCS.ARRIVE.TRANS64.A1T0 RZ, [R4+URZ+0x1d8], RZ ;  /* 0x0001d8ff04ff29a7 */ /* 0x0001e2000810003f */
[----:B------:R-:W-:-:S04]  /*6660*/  IADD3 R16, P2, R16, UR36, RZ ;  /* 0x0000002410107c10 */ /* 0x000fc8000ff5e0ff */
[----:B------:R-:W-:Y:S02]  /*6670*/  IADD3.X R17, R17, UR42, RZ, P2, !PT ;  /* 0x0000002a11117c10 */ /* 0x000fe400097fe4ff */
[----:B------:R-:W-:Y:S02]  /*6680*/  ISETP.GE.U32.AND P0, PT, R16, UR4, PT ;  /* 0x0000000410007c0c */ /* 0x000fe4000bf06070 */
[----:B0-----:R-:W-:Y:S02]  /*6690*/  SHF.R.U32.HI R4, RZ, 0x2, R7 ;  /* 0x00000002ff047819 */ /* 0x001fe40000011607 */
[----:B------:R-:W-:-:S03]  /*66a0*/  ISETP.GE.U32.AND.EX P0, PT, R17, UR5, PT, P0 ;  /* 0x0000000511007c0c */ /* 0x000fc6000bf06100 */
[----:B------:R-:W-:-:S04]  /*66b0*/  IMAD.WIDE.U32 R4, R4, 0x24924925, RZ ;  /* 0x2492492504047825 */ /* 0x000fc800078e00ff */
[----:B------:R-:W-:Y:S01]  /*66c0*/  IMAD R8, R5, -0x1c, R7 ;  /* 0xffffffe405087824 */ /* 0x000fe200078e0207 */
[----:B------:R-:W-:Y:S01]  /*66d0*/  @P1 LOP3.LUT R3, R3, 0x1, R5, 0x78, !PT ;  /* 0x0000000103031812 */ /* 0x000fe200078e7805 */
[----:B------:R-:W-:Y:S01]  /*66e0*/  IMAD.MOV.U32 R7, RZ, RZ, -0x1 ;  /* 0xffffffffff077424 */ /* 0x000fe200078e00ff */
[----:B------:R-:W-:-:S03]  /*66f0*/  PRMT R4, RZ, 0x7610, R4 ;  /* 0x00007610ff047816 */ /* 0x000fc60000000004 */
[----:B------:R-:W-:Y:S05]  /*6700*/  @P0 BRA `(.L_x_179) ;  /* 0x0000000400540947 */ /* 0x000fea0003800000 */
[----:B------:R-:W0:Y:S01]  /*6710*/  S2R R15, SR_CTAID.X ;  /* 0x00000000000f7919 */ /* 0x000e220000002500 */
[----:B------:R-:W-:Y:S01]  /*6720*/  ULDC.64 UR4, c[0x0][0x628] ;  /* 0x00018a0000047ab9 */ /* 0x000fe20000000a00 */
[----:B------:R-:W-:Y:S01]  /*6730*/  ULDC UR7, c[0x0][0x630] ;  /* 0x00018c0000077ab9 */ /* 0x000fe20000000800 */
[----:B------:R-:W-:Y:S01]  /*6740*/  ISETP.NE.U32.AND P0, PT, RZ, UR4, PT ;  /* 0x00000004ff007c0c */ /* 0x000fe2000bf05070 */
[----:B------:R-:W1:Y:S01]  /*6750*/  S2R R20, SR_CTAID.Y ;  /* 0x0000000000147919 */ /* 0x000e620000002600 */
[----:B------:R-:W-:Y:S01]  /*6760*/  ULDC UR8, c[0x0][0x150] ;  /* 0x0000540000087ab9 */ /* 0x000fe20000000800 */
[----:B------:R-:W-:Y:S01]  /*6770*/  IMAD.MOV.U32 R4, RZ, RZ, R16 ;  /* 0x000000ffff047224 */ /* 0x000fe200078e0010 */
[----:B------:R-:W-:Y:S01]  /*6780*/  ISETP.NE.AND.EX P0, PT, RZ, UR5, PT, P0 ;  /* 0x00000005ff007c0c */ /* 0x000fe2000bf05300 */
[----:B------:R-:W-:Y:S01]  /*6790*/  IMAD.MOV.U32 R5, RZ, RZ, R17 ;  /* 0x000000ffff057224 */ /* 0x000fe200078e0011 */
[----:B0-----:R-:W-:-:S11]  /*67a0*/  I2FP.F32.U32 R22, R15 ;  /* 0x0000000f00167245 */ /* 0x001fd60000201000 */
[----:B------:R-:W-:Y:S05]  /*67b0*/  @!P0 BRA `(.L_x_180) ;  /* 0x0000000000288947 */ /* 0x000fea0003800000 */
[----:B------:R-:W-:Y:S02]  /*67c0*/  ULDC UR6, c[0x0][0x634] ;  /* 0x00018d0000067ab9 */ /* 0x000fe40000000800 */
[----:B------:R-:W-:-:S05]  /*67d0*/  IADD3 R5, P0, R16, UR6, RZ ;  /* 0x0000000610057c10 */ /* 0x000fca000ff1e0ff */
[----:B------:R-:W-:-:S04]  /*67e0*/  IMAD.X R21, RZ, RZ, R17, P0 ;  /* 0x000000ffff157224 */ /* 0x000fc800000e0611 */
[----:B------:R-:W-:-:S04]  /*67f0*/  IMAD.WIDE.U32 R6, R21, UR4, RZ ;  /* 0x0000000415067c25 */ /* 0x000fc8000f8e00ff */
[----:B------:R-:W-:-:S04]  /*6800*/  IMAD.WIDE.U32 R6, P0, R5, UR5, R6 ;  /* 0x0000000505067c25 */ /* 0x000fc8000f800006 */
[----:B------:R-:W-:-:S04]  /*6810*/  IMAD.WIDE.U32 R4, R5, UR4, RZ ;  /* 0x0000000405047c25 */ /* 0x000fc8000f8e00ff */
[----:B------:R-:W-:Y:S01]  /*6820*/  IMAD.MOV.U32 R4, RZ, RZ, R7 ;  /* 0x000000ffff047224 */ /* 0x000fe200078e0007 */
[----:B------:R-:W-:Y:S01]  /*6830*/  IADD3 RZ, P1, R5, R6, RZ ;  /* 0x0000000605ff7210 */ /* 0x000fe20007f3e0ff */
[----:B------:R-:W-:-:S04]  /*6840*/  IMAD.X R5, RZ, RZ, RZ, P0 ;  /* 0x000000ffff057224 */ /* 0x000fc800000e06ff */
[----:B------:R-:W-:-:S08]  /*6850*/  IMAD.WIDE.U32.X R4, R21, UR5, R4, P1 ;  /* 0x0000000515047c25 */ /* 0x000fd000088e0404 */
.L_x_180:
[--C-:B------:R-:W-:Y:S01]  /*6860*/  SHF.R.U64 R14, R4, UR7, R5.reuse ;  /* 0x00000007040e7c19 */ /* 0x100fe20008001205 */
[----:B------:R-:W-:Y:S01]  /*6870*/  FMUL R22, R22, UR8 ;  /* 0x0000000816167c20 */ /* 0x000fe20008400000 */
[----:B------:R-:W-:Y:S01]  /*6880*/  SHF.R.U32.HI R4, RZ, UR7, R5 ;  /* 0x00000007ff047c19 */ /* 0x000fe20008011605 */
[----:B------:R-:W0:Y:S01]  /*6890*/  LDC R6, c[0x0][0x144] ;  /* 0x00005100ff067b82 */ /* 0x000e220000000800 */
[----:B------:R-:W-:Y:S01]  /*68a0*/  IADD3 R5, P0, RZ, -R14, RZ ;  /* 0x8000000eff057210 */ /* 0x000fe20007f1e0ff */
[----:B------:R-:W-:Y:S01]  /*68b0*/  ULDC UR6, c[0x0][0x154] ;  /* 0x0000550000067ab9 */ /* 0x000fe20000000800 */
[----:B-1----:R-:W-:Y:S01]  /*68c0*/  I2FP.F32.U32 R7, R20 ;  /* 0x0000001400077245 */ /* 0x002fe20000201000 */
[----:B------:R-:W1:Y:S01]  /*68d0*/  F2I.U32.TRUNC.NTZ R22, R22 ;  /* 0x0000001600167305 */ /* 0x000e62000020f000 */
[----:B------:R-:W-:Y:S01]  /*68e0*/  ULDC.64 UR4, c[0x0][0x620] ;  /* 0x0001880000047ab9 */ /* 0x000fe20000000a00 */
[----:B------:R-:W-:Y:S01]  /*68f0*/  IMAD.X R4, RZ, RZ, ~R4, P0 ;  /* 0x000000ffff047224 */ /* 0x000fe200000e0e04 */
[----:B------:R-:W-:Y:S01]  /*6900*/  ISETP.NE.AND P2, PT, R2, 0x1, PT ;  /* 0x000000010200780c */ /* 0x000fe20003f45270 */
[----:B------:R-:W-:Y:S01]  /*6910*/  FMUL R23, R7, UR6 ;  /* 0x0000000607177c20 */ /* 0x000fe20008400000 */
[----:B------:R-:W2:Y:S01]  /*6920*/  LDC R25, c[0x0][0x148] ;  /* 0x00005200ff197b82 */ /* 0x000ea20000000800 */
[----:B------:R-:W-:Y:S01]  /*6930*/  IMAD R4, R4, UR4, RZ ;  /* 0x0000000404047c24 */ /* 0x000fe2000f8e02ff */
[----:B------:R-:W-:-:S02]  /*6940*/  ULDC.64 UR6, c[0x0][0x640] ;  /* 0x0001900000067ab9 */ /* 0x000fc40000000a00 */
[----:B------:R-:W-:Y:S01]  /*6950*/  ISETP.NE.U32.AND P0, PT, RZ, UR6, PT ;  /* 0x00000006ff007c0c */ /* 0x000fe2000bf05070 */
[----:B------:R-:W3:Y:S01]  /*6960*/  F2I.U32.TRUNC.NTZ R23, R23 ;  /* 0x0000001700177305 */ /* 0x000ee2000020f000 */
[C---:B------:R-:W-:Y:S02]  /*6970*/  IMAD R7, R5.reuse, UR5, R4 ;  /* 0x0000000505077c24 */ /* 0x040fe4000f8e0204 */
[----:B------:R-:W-:Y:S01]  /*6980*/  IMAD.WIDE.U32 R4, R5, UR4, R16 ;  /* 0x0000000405047c25 */ /* 0x000fe2000f8e0010 */
[----:B------:R-:W-:Y:S01]  /*6990*/  ULDC UR4, c[0x0][0x618] ;  /* 0x0001860000047ab9 */ /* 0x000fe20000000800 */
[----:B------:R-:W-:Y:S02]  /*69a0*/  ISETP.NE.AND.EX P0, PT, RZ, UR7, PT, P0 ;  /* 0x00000007ff007c0c */ /* 0x000fe4000bf05300 */
[----:B------:R-:W-:Y:S02]  /*69b0*/  IMAD.IADD R5, R5, 0x1, R7 ;  /* 0x0000000105057824 */ /* 0x000fe400078e0207 */
[----:B-1----:R-:W-:-:S03]  /*69c0*/  IMAD.MOV R22, RZ, RZ, -R22 ;  /* 0x000000ffff167224 */ /* 0x002fc600078e0a16 */
[----:B------:R-:W-:Y:S01]  /*69d0*/  SHF.R.U64 R21, R4, UR4, R5 ;  /* 0x0000000404157c19 */ /* 0x000fe20008001205 */
[----:B0-----:R-:W-:Y:S01]  /*69e0*/  IMAD R15, R6, R22, R15 ;  /* 0x00000016060f7224 */ /* 0x001fe200078e020f */
[----:B------:R-:W-:Y:S01]  /*69f0*/  SHF.R.U32.HI R4, RZ, UR4, R5 ;  /* 0x00000004ff047c19 */ /* 0x000fe20008011605 */
[----:B------:R-:W-:Y:S01]  /*6a00*/  ULDC UR4, c[0x0][0x608] ;  /* 0x0001820000047ab9 */ /* 0x000fe20000000800 */
[----:B---3--:R-:W-:Y:S02]  /*6a10*/  IMAD.MOV R6, RZ, RZ, -R23 ;  /* 0x000000ffff067224 */ /* 0x008fe400078e0a17 */
[--C-:B------:R-:W-:Y:S02]  /*6a20*/  SHF.R.U64 R22, R21, UR4, R4.reuse ;  /* 0x0000000415167c19 */ /* 0x100fe40008001204 */
[----:B------:R-:W-:Y:S01]  /*6a30*/  SHF.R.U32.HI R5, RZ, UR4, R4 ;  /* 0x00000004ff057c19 */ /* 0x000fe20008011604 */
[----:B------:R-:W-:Y:S01]  /*6a40*/  ULDC UR4, c[0x0][0x658] ;  /* 0x0001960000047ab9 */ /* 0x000fe20000000800 */
[----:B--2---:R-:W-:-:S02]  /*6a50*/  @P2 IMAD R15, R25, R6, R20 ;  /* 0x00000006190f2224 */ /* 0x004fc400078e0214 */
[--C-:B------:R-:W-:Y:S02]  /*6a60*/  SHF.R.U64 R20, R22, UR4, R5.reuse ;  /* 0x0000000416147c19 */ /* 0x100fe40008001205 */
[----:B------:R-:W-:-:S03]  /*6a70*/  SHF.R.U32.HI R23, RZ, UR4, R5 ;  /* 0x00000004ff177c19 */ /* 0x000fc60008011605 */
[----:B------:R-:W-:Y:S02]  /*6a80*/  IMAD.MOV.U32 R6, RZ, RZ, R20 ;  /* 0x000000ffff067224 */ /* 0x000fe400078e0014 */
[----:B------:R-:W-:Y:S01]  /*6a90*/  IMAD.MOV.U32 R5, RZ, RZ, R23 ;  /* 0x000000ffff057224 */ /* 0x000fe200078e0017 */
[----:B------:R-:W-:Y:S06]  /*6aa0*/  @!P0 BRA `(.L_x_181) ;  /* 0x00000000002c8947 */ /* 0x000fec0003800000 */
        /* <DEDUP_REMOVED lines=9> */
[----:B------:R-:W-:-:S04]  /*6b40*/  IMAD.WIDE.U32.X R4, R23, UR7, R4, P1 ;  /* 0x0000000717047c25 */ /* 0x000fc800088e0404 */
[----:B------:R-:W-:-:S07]  /*6b50*/  IMAD.MOV.U32 R6, RZ, RZ, R4 ;  /* 0x000000ffff067224 */ /* 0x000fce00078e0004 */
.L_x_181:
[----:B------:R-:W-:Y:S01]  /*6b60*/  ULDC UR4, c[0x0][0x648] ;  /* 0x0001920000047ab9 */ /* 0x000fe20000000800 */
[----:B------:R-:W-:Y:S01]  /*6b70*/  LOP3.LUT R4, R22, UR16, RZ, 0xc0, !PT ;  /* 0x0000001016047c12 */ /* 0x000fe2000f8ec0ff */
[----:B------:R-:W-:Y:S01]  /*6b80*/  ULDC UR5, c[0x0][0x610] ;  /* 0x0001840000057ab9 */ /* 0x000fe20000000800 */
[----:B------:R-:W-:Y:S01]  /*6b90*/  SHF.R.U64 R5, R6, UR4, R5 ;  /* 0x0000000406057c19 */ /* 0x000fe20008001205 */
[----:B------:R-:W-:Y:S01]  /*6ba0*/  ULDC UR4, c[0x0][0x638] ;  /* 0x00018e0000047ab9 */ /* 0x000fe20000000800 */
[----:B------:R-:W-:-:S03]  /*6bb0*/  LOP3.LUT R21, R21, UR15, RZ, 0xc0, !PT ;  /* 0x0000000f15157c12 */ /* 0x000fc6000f8ec0ff */
[----:B------:R-:W-:Y:S02]  /*6bc0*/  IMAD.MOV R7, RZ, RZ, -R5 ;  /* 0x000000ffff077224 */ /* 0x000fe400078e0a05 */
[----:B------:R-:W-:Y:S02]  /*6bd0*/  IMAD R4, R5, UR17, R4 ;  /* 0x0000001105047c24 */ /* 0x000fe4000f8e0204 */
[----:B------:R-:W-:Y:S01]  /*6be0*/  IMAD R20, R7, UR4, R20 ;  /* 0x0000000407147c24 */ /* 0x000fe2000f8e0214 */
[----:B------:R-:W-:Y:S01]  /*6bf0*/  ULDC UR4, c[0x0][0x600] ;  /* 0x0001800000047ab9 */ /* 0x000fe20000000800 */
[----:B------:R-:W-:Y:S02]  /*6c00*/  IMAD R15, R4, UR5, R15 ;  /* 0x00000005040f7c24 */ /* 0x000fe4000f8e020f */
[----:B------:R-:W-:Y:S02]  /*6c10*/  IMAD R20, R20, UR4, R21 ;  /* 0x0000000414147c24 */ /* 0x000fe4000f8e0215 */
[----:B------:R-:W-:-:S02]  /*6c20*/  IMAD.MOV.U32 R4, RZ, RZ, 0x1 ;  /* 0x00000001ff047424 */ /* 0x000fc400078e00ff */
[----:B------:R-:W-:Y:S01]  /*6c30*/  IMAD.MOV.U32 R7, RZ, RZ, R14 ;  /* 0x000000ffff077224 */ /* 0x000fe200078e000e */
[----:B------:R-:W-:Y:S02]  /*6c40*/  SEL R21, R20, R15, !P2 ;  /* 0x0000000f14157207 */ /* 0x000fe40005000000 */
[----:B------:R-:W-:-:S07]  /*6c50*/  SEL R20, R15, R20, !P2 ;  /* 0x000000140f147207 */ /* 0x000fce0005000000 */
.L_x_179:
[----:B------:R-:W-:Y:S05]  /*6c60*/  BSYNC B1 ;  /* 0x0000000000017941 */ /* 0x000fea0003800000 */
.L_x_178:
[----:B------:R-:W-:-:S13]  /*6c70*/  LOP3.LUT P0, RZ, R4, 0xff, RZ, 0xc0, !PT ;  /* 0x000000ff04ff7812 */ /* 0x000fda000780c0ff */
[----:B------:R-:W-:Y:S05]  /*6c80*/  @P0 BRA `(.L_x_182) ;  /* 0xfffffff400400947 */ /* 0x000fea000383ffff */
[----:B------:R-:W-:Y:S05]  /*6c90*/  BSYNC B0 ;  /* 0x0000000000007941 */ /* 0x000fea0003800000 */
.L_x_171:
[----:B------:R-:W-:-:S03]  /*6ca0*/  UMOV UR4, 0xffffffff ;  /* 0xffffffff00047882 */ /* 0x000fc60000000000 */
[----:B------:R-:W-:Y:S05]  /*6cb0*/  BRA.DIV UR4, `(.L_x_183) ;  /* 0x0000001204747947 */ /* 0x000fea000b800000 */
[----:B------:R-:W-:-:S13]  /*6cc0*/  ELECT P6, URZ, PT ;  /* 0x00000000003f782f */ /* 0x000fda00038c0000 */
.L_x_221:
[----:B------:R-:W-:Y:S04]  /*6cd0*/  BSSY B0, `(.L_x_184) ;  /* 0x0000103000007945 */ /* 0x000fe80003800000 */
[----:B------:R-:W-:Y:S05]  /*6ce0*/  @!P6 BRA `(.L_x_185) ;  /* 0x000000100004e947 */ /* 0x000fea0003800000 */
[----:B------:R-:W-:-:S04]  /*6cf0*/  LOP3.LUT R18, R18, 0x2, RZ, 0xfc, !PT ;  /* 0x0000000212127812 */ /* 0x000fc800078efcff */
[----:B------:R-:W-:-:S13]  /*6d00*/  ISETP.NE.AND P0, PT, R18, 0x3, PT ;  /* 0x000000031200780c */ /* 0x000fda0003f05270 */
[----:B------:R-:W-:Y:S05]  /*6d10*/  @!P0 BRA `(.L_x_186) ;  /* 0x0000000000048947 */ /* 0x000fea0003800000 */
[----:B------:R-:W-:Y:S01]  /*6d20*/  BPT.TRAP 0x1 ;  /* 0x000000040000795c */ /* 0x000fe20000300000 */
.L_x_186:
[----:B------:R-:W0:Y:S01]  /*6d30*/  S2R R5, SR_CgaCtaId ;  /* 0x0000000000057919 */ /* 0x000e220000008800 */
[----:B------:R-:W-:Y:S02]  /*6d40*/  MOV R0, 0x400 ;  /* 0x0000040000007802 */ /* 0x000fe40000000f00 */
[----:B------:R-:W-:Y:S02]  /*6d50*/  SHF.L.U32 R2, R3, 0x1f, RZ ;  /* 0x0000001f03027819 */ /* 0x000fe400000006ff */
[----:B0-----:R-:W-:-:S05]  /*6d60*/  LEA R5, R5, R0, 0x18 ;  /* 0x0000000005057211 */ /* 0x001fca00078ec0ff */
[----:B------:R-:W-:-:S04]  /*6d70*/  VIADD R5, R5, 0xe0 ;  /* 0x000000e005057836 */ /* 0x000fc80000000000 */
[C---:B------:R-:W-:Y:S02]  /*6d80*/  IMAD R7, R8.reuse, 0x8, R5 ;  /* 0x0000000808077824 */ /* 0x040fe400078e0205 */
[----:B------:R-:W-:Y:S02]  /*6d90*/  VIADD R8, R8, 0x1 ;  /* 0x0000000108087836 */ /* 0x000fe40000000000 */
[----:B------:R-:W0:Y:S03]  /*6da0*/  SYNCS.PHASECHK.TRANS64.TRYWAIT P0, [R7+URZ], R2 ;  /* 0x00000002070075a7 */ /* 0x000e26000800017f */
[----:B------:R-:W-:-:S04]  /*6db0*/  ISETP.NE.AND P1, PT, R8, 0x1c, PT ;  /* 0x0000001c0800780c */ /* 0x000fc80003f25270 */
[----:B------:R-:W-:Y:S02]  /*6dc0*/  SEL R0, RZ, 0x1, P1 ;  /* 0x00000001ff007807 */ /* 0x000fe40000800000 */
[----:B------:R-:W-:Y:S02]  /*6dd0*/  SEL R8, R8, RZ, P1 ;  /* 0x000000ff08087207 */ /* 0x000fe40000800000 */
[----:B------:R-:W-:-:S03]  /*6de0*/  LOP3.LUT R9, R3, R0, RZ, 0x3c, !PT ;  /* 0x0000000003097212 */ /* 0x000fc600078e3cff */
[----:B------:R-:W-:Y:S01]  /*6df0*/  IMAD R6, R8, 0x8, R5 ;  /* 0x0000000808067824 */ /* 0x000fe200078e0205 */
[----:B------:R-:W-:Y:S01]  /*6e00*/  SHF.L.U32 R3, R9, 0x1f, RZ ;  /* 0x0000001f09037819 */ /* 0x000fe200000006ff */
[----:B0-----:R-:W-:Y:S06]  /*6e10*/  @!P0 BRA `(.L_x_187) ;  /* 0x00000010003c8947 */ /* 0x001fec0003800000 */
.L_x_222:
[----:B------:R-:W1:Y:S01]  /*6e20*/  SYNCS.PHASECHK.TRANS64.TRYWAIT P0, [R6+URZ], R3 ;  /* 0x00000003060075a7 */ /* 0x000e62000800017f */
[----:B------:R-:W-:-:S05]  /*6e30*/  VIADD R0, R8, 0x1 ;  /* 0x0000000108007836 */ /* 0x000fca0000000000 */
[----:B------:R-:W-:-:S04]  /*6e40*/  ISETP.NE.AND P1, PT, R0, 0x1c, PT ;  /* 0x0000001c0000780c */ /* 0x000fc80003f25270 */
[----:B0-----:R-:W-:Y:S02]  /*6e50*/  SEL R2, RZ, 0x1, P1 ;  /* 0x00000001ff027807 */ /* 0x001fe40000800000 */
[----:B------:R-:W-:Y:S02]  /*6e60*/  SEL R0, R0, RZ, P1 ;  /* 0x000000ff00007207 */ /* 0x000fe40000800000 */
[----:B------:R-:W-:-:S03]  /*6e70*/  LOP3.LUT R9, R9, R2, RZ, 0x3c, !PT ;  /* 0x0000000209097212 */ /* 0x000fc600078e3cff */
[----:B------:R-:W-:Y:S01]  /*6e80*/  IMAD R7, R0, 0x8, R5 ;  /* 0x0000000800077824 */ /* 0x000fe200078e0205 */
[----:B------:R-:W-:Y:S01]  /*6e90*/  SHF.L.U32 R4, R9, 0x1f, RZ ;  /* 0x0000001f09047819 */ /* 0x000fe200000006ff */
[----:B-1----:R-:W-:Y:S06]  /*6ea0*/  @!P0 BRA `(.L_x_188) ;  /* 0x00000010002c8947 */ /* 0x002fec0003800000 */
.L_x_223:
[----:B------:R-:W1:Y:S01]  /*6eb0*/  SYNCS.PHASECHK.TRANS64.TRYWAIT P0, [R7+URZ], R4 ;  /* 0x00000004070075a7 */ /* 0x000e62000800017f */
[----:B------:R-:W-:-:S05]  /*6ec0*/  VIADD R0, R0, 0x1 ;  /* 0x0000000100007836 */ /* 0x000fca0000000000 */
[----:B------:R-:W-:-:S04]  /*6ed0*/  ISETP.NE.AND P1, PT, R0, 0x1c, PT ;  /* 0x0000001c0000780c */ /* 0x000fc80003f25270 */
[----:B------:R-:W-:Y:S02]  /*6ee0*/  SEL R2, RZ, 0x1, P1 ;  /* 0x00000001ff027807 */ /* 0x000fe40000800000 */
[----:B------:R-:W-:Y:S02]  /*6ef0*/  SEL R0, R0, RZ, P1 ;  /* 0x000000ff00007207 */ /* 0x000fe40000800000 */
[----:B------:R-:W-:-:S03]  /*6f00*/  LOP3.LUT R9, R9, R2, RZ, 0x3c, !PT ;  /* 0x0000000209097212 */ /* 0x000fc600078e3cff */
[----:B0-----:R-:W-:Y:S01]  /*6f10*/  IMAD R6, R0, 0x8, R5 ;  /* 0x0000000800067824 */ /* 0x001fe200078e0205 */
[----:B------:R-:W-:Y:S01]  /*6f20*/  SHF.L.U32 R3, R9, 0x1f, RZ ;  /* 0x0000001f09037819 */ /* 0x000fe200000006ff */
[----:B-1----:R-:W-:Y:S06]  /*6f30*/  @!P0 BRA `(.L_x_189) ;  /* 0x00000010001c8947 */ /* 0x002fec0003800000 */
.L_x_224:
        /* <DEDUP_REMOVED lines=9> */
.L_x_225:
        /* <DEDUP_REMOVED lines=9> */
.L_x_226:
        /* <DEDUP_REMOVED lines=9> */
.L_x_227:
        /* <DEDUP_REMOVED lines=9> */
.L_x_228:
        /* <DEDUP_REMOVED lines=9> */
.L_x_229:
        /* <DEDUP_REMOVED lines=9> */
.L_x_230:
        /* <DEDUP_REMOVED lines=9> */
.L_x_231:
        /* <DEDUP_REMOVED lines=9> */
.L_x_232:
        /* <DEDUP_REMOVED lines=9> */
.L_x_233:
        /* <DEDUP_REMOVED lines=9> */
.L_x_234:
        /* <DEDUP_REMOVED lines=9> */
.L_x_235:
        /* <DEDUP_REMOVED lines=9> */
.L_x_236:
        /* <DEDUP_REMOVED lines=9> */
.L_x_237:
        /* <DEDUP_REMOVED lines=9> */
.L_x_238:
        /* <DEDUP_REMOVED lines=9> */
.L_x_239:
        /* <DEDUP_REMOVED lines=9> */
.L_x_240:
        /* <DEDUP_REMOVED lines=9> */
.L_x_241:
        /* <DEDUP_REMOVED lines=9> */
.L_x_242:
        /* <DEDUP_REMOVED lines=9> */
.L_x_243:
        /* <DEDUP_REMOVED lines=9> */
.L_x_244:
        /* <DEDUP_REMOVED lines=9> */
.L_x_245:
        /* <DEDUP_REMOVED lines=9> */
.L_x_246:
        /* <DEDUP_REMOVED lines=9> */
.L_x_247:
[----:B------:R-:W1:Y:S01]  /*7c30*/  SYNCS.PHASECHK.TRANS64.TRYWAIT P0, [R7+URZ], R4 ;  /* 0x00000004070075a7 */ /* 0x000e62000800017f */
[----:B------:R-:W-:-:S05]  /*7c40*/  VIADD R0, R0, 0x1 ;  /* 0x0000000100007836 */ /* 0x000fca0000000000 */
[----:B------:R-:W-:-:S04]  /*7c50*/  ISETP.NE.AND P1, PT, R0, 0x1c, PT ;  /* 0x0000001c0000780c */ /* 0x000fc80003f25270 */
[----:B------:R-:W-:Y:S02]  /*7c60*/  SEL R2, RZ, 0x1, P1 ;  /* 0x00000001ff027807 */ /* 0x000fe40000800000 */
[----:B------:R-:W-:Y:S02]  /*7c70*/  SEL R0, R0, RZ, P1 ;  /* 0x000000ff00007207 */ /* 0x000fe40000800000 */
[----:B------:R-:W-:Y:S01]  /*7c80*/  LOP3.LUT R2, R9, R2, RZ, 0x3c, !PT ;  /* 0x0000000209027212 */ /* 0x000fe200078e3cff */
[----:B-1----:R-:W-:Y:S06]  /*7c90*/  @!P0 BRA `(.L_x_213) ;  /* 0x0000000800a48947 */ /* 0x002fec0003800000 */
.L_x_248:
[----:B------:R-:W-:Y:S01]  /*7ca0*/  IMAD R5, R0, 0x8, R5 ;  /* 0x0000000800057824 */ /* 0x000fe200078e0205 */
[----:B------:R-:W-:-:S07]  /*7cb0*/  SHF.L.U32 R0, R2, 0x1f, RZ ;  /* 0x0000001f02007819 */ /* 0x000fce00000006ff */
.L_x_214:
[----:B--2---:R2:W3:Y:S02]  /*7cc0*/  SYNCS.PHASECHK.TRANS64.TRYWAIT P0, [R5+URZ], R0 ;  /* 0x00000000050075a7 */ /* 0x0044e4000800017f */
[----:B---3--:R-:W-:Y:S05]  /*7cd0*/  @!P0 NANOSLEEP.SYNCS 0x989680 ;  /* 0x009896800000895d */ /* 0x008fea0003900000 */
[----:B------:R-:W3:Y:S02]  /*7ce0*/  @!P0 SYNCS.PHASECHK.TRANS64 P0, [R5+URZ], R0 ;  /* 0x00000000050085a7 */ /* 0x000ee4000800007f */
[----:B---3--:R-:W-:Y:S05]  /*7cf0*/  @!P0 BRA `(.L_x_214) ;  /* 0xfffffffc00f08947 */ /* 0x008fea000383ffff */
.L_x_185:
[----:B------:R-:W-:Y:S05]  /*7d00*/  BSYNC B0 ;  /* 0x0000000000007941 */ /* 0x000fea0003800000 */
.L_x_184:
[----:B------:R-:W-:Y:S05]  /*7d10*/  EXIT ;  /* 0x000000000000794d */ /* 0x000fea0003800000 */
.L_x_22:
[----:B-1----:R1:W2:Y:S02]  /*7d20*/  SYNCS.PHASECHK.TRANS64.TRYWAIT P1, [R3+URZ], R0 ;  /* 0x00000000030075a7 */ /* 0x0022a4000802017f */
[----:B--2---:R-:W-:Y:S05]  /*7d30*/  @!P1 NANOSLEEP.SYNCS 0x989680 ;  /* 0x009896800000995d */ /* 0x004fea0003900000 */
[----:B------:R-:W2:Y:S02]  /*7d40*/  @!P1 SYNCS.PHASECHK.TRANS64 P1, [R3+URZ], R0 ;  /* 0x00000000030095a7 */ /* 0x000ea4000802007f */
[----:B--2---:R-:W-:Y:S05]  /*7d50*/  @!P1 BRA `(.L_x_22) ;  /* 0xfffffffc00f09947 */ /* 0x004fea000383ffff */
[----:B------:R-:W-:Y:S05]  /*7d60*/  BRA `(.L_x_21) ;  /* 0xffffff9c004c7947 */ /* 0x000fea000383ffff */
.L_x_27:
[----:B-1----:R1:W2:Y:S02]  /*7d70*/  SYNCS.PHASECHK.TRANS64.TRYWAIT P1, [R5+URZ], R4 ;  /* 0x00000004050075a7 */ /* 0x0022a4000802017f */
[----:B--2---:R-:W-:Y:S05]  /*7d80*/  @!P1 NANOSLEEP.SYNCS 0x989680 ;  /* 0x009896800000995d */ /* 0x004fea0003900000 */
[----:B------:R-:W2:Y:S02]  /*7d90*/  @!P1 SYNCS.PHASECHK.TRANS64 P1, [R5+URZ], R4 ;  /* 0x00000004050095a7 */ /* 0x000ea4000802007f */
[----:B--2---:R-:W-:Y:S05]  /*7da0*/  @!P1 BRA `(.L_x_27) ;  /* 0xfffffffc00f09947 */ /* 0x004fea000383ffff */
[----:B------:R-:W-:Y:S05]  /*7db0*/  BRA `(.L_x_26) ;  /* 0xffffff9c00cc7947 */ /* 0x000fea000383ffff */
.L_x_172:
[----:B------:R-:W-:Y:S01]  /*7dc0*/  BSSY B1, `(.L_x_215) ;  /* 0x0000006000017945 */ /* 0x000fe20003800000 */
[----:B------:R-:W-:-:S07]  /*7dd0*/  IMAD.MOV.U32 R15, RZ, RZ, -0x1 ;  /* 0xffffffffff0f7424 */ /* 0x000fce00078e00ff */
[----:B------:R-:W-:Y:S05]  /*7de0*/  WARPSYNC.COLLECTIVE R15, `(.L_x_216) ;  /* 0x000000000f0c7348 */ /* 0x000fea0003c00000 */
[----:B------:R-:W-:Y:S02]  /*7df0*/  ELECT P6, UR62, PT ;  /* 0x00000000003e782f */ /* 0x000fe400038c0000 */
[----:B------:R-:W-:Y:S01]  /*7e00*/  MOV R14, UR62 ;  /* 0x0000003e000e7c02 */ /* 0x000fe20008000f00 */
[----:B------:R-:W-:Y:S10]  /*7e10*/  ENDCOLLECTIVE ;  /* 0x000000000000791b */ /* 0x000ff40003800000 */
.L_x_216:
[----:B------:R-:W-:Y:S05]  /*7e20*/  BSYNC B1 ;  /* 0x0000000000017941 */ /* 0x000fea0003800000 */
.L_x_215:
[----:B------:R-:W-:Y:S05]  /*7e30*/  BRA `(.L_x_217) ;  /* 0xffffffe000e07947 */ /* 0x000fea000383ffff */
.L_x_175:
[----:B-1----:R1:W2:Y:S02]  /*7e40*/  SYNCS.PHASECHK.TRANS64.TRYWAIT P0, [R23+URZ+0xe0], R14 ;  /* 0x0000e00e170075a7 */ /* 0x0022a4000800017f */
[----:B--2---:R-:W-:Y:S05]  /*7e50*/  @!P0 NANOSLEEP.SYNCS 0x989680 ;  /* 0x009896800000895d */ /* 0x004fea0003900000 */
[----:B------:R-:W2:Y:S02]  /*7e60*/  @!P0 SYNCS.PHASECHK.TRANS64 P0, [R23+URZ+0xe0], R14 ;  /* 0x0000e00e170085a7 */ /* 0x000ea4000800007f */
[----:B--2---:R-:W-:Y:S05]  /*7e70*/  @!P0 BRA `(.L_x_175) ;  /* 0xfffffffc00f08947 */ /* 0x004fea000383ffff */
[----:B------:R-:W-:Y:S05]  /*7e80*/  BRA `(.L_x_218) ;  /* 0xffffffe400187947 */ /* 0x000fea000383ffff */
.L_x_183:
[----:B------:R-:W-:Y:S01]  /*7e90*/  BSSY B0, `(.L_x_219) ;  /* 0x0000006000007945 */ /* 0x000fe20003800000 */
[----:B------:R-:W-:-:S07]  /*7ea0*/  IMAD.MOV.U32 R15, RZ, RZ, -0x1 ;  /* 0xffffffffff0f7424 */ /* 0x000fce00078e00ff */
[----:B------:R-:W-:Y:S05]  /*7eb0*/  WARPSYNC.COLLECTIVE R15, `(.L_x_220) ;  /* 0x000000000f0c7348 */ /* 0x000fea0003c00000 */
[----:B------:R-:W-:Y:S02]  /*7ec0*/  ELECT P6, UR62, PT ;  /* 0x00000000003e782f */ /* 0x000fe400038c0000 */
[----:B------:R-:W-:Y:S01]  /*7ed0*/  MOV R14, UR62 ;  /* 0x0000003e000e7c02 */ /* 0x000fe20008000f00 */
[----:B------:R-:W-:Y:S10]  /*7ee0*/  ENDCOLLECTIVE ;  /* 0x000000000000791b */ /* 0x000ff40003800000 */
.L_x_220:
[----:B------:R-:W-:Y:S05]  /*7ef0*/  BSYNC B0 ;  /* 0x0000000000007941 */ /* 0x000fea0003800000 */
.L_x_219:
[----:B------:R-:W-:Y:S05]  /*7f00*/  BRA `(.L_x_221) ;  /* 0xffffffec00707947 */ /* 0x000fea000383ffff */
.L_x_187:
[----:B0-----:R0:W1:Y:S02]  /*7f10*/  SYNCS.PHASECHK.TRANS64.TRYWAIT P0, [R7+URZ], R2 ;  /* 0x00000002070075a7 */ /* 0x001064000800017f */
[----:B-1----:R-:W-:Y:S05]  /*7f20*/  @!P0 NANOSLEEP.SYNCS 0x989680 ;  /* 0x009896800000895d */ /* 0x002fea0003900000 */
[----:B------:R-:W1:Y:S02]  /*7f30*/  @!P0 SYNCS.PHASECHK.TRANS64 P0, [R7+URZ], R2 ;  /* 0x00000002070085a7 */ /* 0x000e64000800007f */
[----:B-1----:R-:W-:Y:S05]  /*7f40*/  @!P0 BRA `(.L_x_187) ;  /* 0xfffffffc00f08947 */ /* 0x002fea000383ffff */
[----:B------:R-:W-:Y:S05]  /*7f50*/  BRA `(.L_x_222) ;  /* 0xffffffec00b07947 */ /* 0x000fea000383ffff */
.L_x_188:
[----:B0-----:R0:W1:Y:S02]  /*7f60*/  SYNCS.PHASECHK.TRANS64.TRYWAIT P0, [R6+URZ], R3 ;  /* 0x00000003060075a7 */ /* 0x001064000800017f */
[----:B-1----:R-:W-:Y:S05]  /*7f70*/  @!P0 NANOSLEEP.SYNCS 0x989680 ;  /* 0x009896800000895d */ /* 0x002fea0003900000 */
[----:B------:R-:W1:Y:S02]  /*7f80*/  @!P0 SYNCS.PHASECHK.TRANS64 P0, [R6+URZ], R3 ;  /* 0x00000003060085a7 */ /* 0x000e64000800007f */
[----:B-1----:R-:W-:Y:S05]  /*7f90*/  @!P0 BRA `(.L_x_188) ;  /* 0xfffffffc00f08947 */ /* 0x002fea000383ffff */
[----:B------:R-:W-:Y:S05]  /*7fa0*/  BRA `(.L_x_223) ;  /* 0xffffffec00c07947 */ /* 0x000fea000383ffff */
.L_x_189:
[----:B0-----:R0:W1:Y:S02]  /*7fb0*/  SYNCS.PHASECHK.TRANS64.TRYWAIT P0, [R7+URZ], R4 ;  /* 0x00000004070075a7 */ /* 0x001064000800017f */
[----:B-1----:R-:W-:Y:S05]  /*7fc0*/  @!P0 NANOSLEEP.SYNCS 0x989680 ;  /* 0x009896800000895d */ /* 0x002fea0003900000 */
[----:B------:R-:W1:Y:S02]  /*7fd0*/  @!P0 SYNCS.PHASECHK.TRANS64 P0, [R7+URZ], R4 ;  /* 0x00000004070085a7 */ /* 0x000e64000800007f */
[----:B-1----:R-:W-:Y:S05]  /*7fe0*/  @!P0 BRA `(.L_x_189) ;  /* 0xfffffffc00f08947 */ /* 0x002fea000383ffff */
[----:B------:R-:W-:Y:S05]  /*7ff0*/  BRA `(.L_x_224) ;  /* 0xffffffec00d07947 */ /* 0x000fea000383ffff */
.L_x_190:
[----:B0-----:R0:W1:Y:S02]  /*8000*/  SYNCS.PHASECHK.TRANS64.TRYWAIT P0, [R6+URZ], R3 ;  /* 0x00000003060075a7 */ /* 0x001064000800017f */
[----:B-1----:R-:W-:Y:S05]  /*8010*/  @!P0 NANOSLEEP.SYNCS 0x989680 ;  /* 0x009896800000895d */ /* 0x002fea0003900000 */
[----:B------:R-:W1:Y:S02]  /*8020*/  @!P0 SYNCS.PHASECHK.TRANS64 P0, [R6+URZ], R3 ;  /* 0x00000003060085a7 */ /* 0x000e64000800007f */
[----:B-1----:R-:W-:Y:S05]  /*8030*/  @!P0 BRA `(.L_x_190) ;  /* 0xfffffffc00f08947 */ /* 0x002fea000383ffff */
[----:B------:R-:W-:Y:S05]  /*8040*/  BRA `(.L_x_225) ;  /* 0xffffffec00e07947 */ /* 0x000fea000383ffff */
.L_x_191:
[----:B0-----:R0:W1:Y:S02]  /*8050*/  SYNCS.PHASECHK.TRANS64.TRYWAIT P0, [R7+URZ], R4 ;  /* 0x00000004070075a7 */ /* 0x001064000800017f */
[----:B-1----:R-:W-:Y:S05]  /*8060*/  @!P0 NANOSLEEP.SYNCS 0x989680 ;  /* 0x009896800000895d */ /* 0x002fea0003900000 */
[----:B------:R-:W1:Y:S02]  /*8070*/  @!P0 SYNCS.PHASECHK.TRANS64 P0, [R7+URZ], R4 ;  /* 0x00000004070085a7 */ /* 0x000e64000800007f */
[----:B-1----:R-:W-:Y:S05]  /*8080*/  @!P0 BRA `(.L_x_191) ;  /* 0xfffffffc00f08947 */ /* 0x002fea000383ffff */
[----:B------:R-:W-:Y:S05]  /*8090*/  BRA `(.L_x_226) ;  /* 0xffffffec00f07947 */ /* 0x000fea000383ffff */
.L_x_192:
[----:B0-----:R0:W1:Y:S02]  /*80a0*/  SYNCS.PHASECHK.TRANS64.TRYWAIT P0, [R6+URZ], R3 ;  /* 0x00000003060075a7 */ /* 0x001064000800017f */
[----:B-1----:R-:W-:Y:S05]  /*80b0*/  @!P0 NANOSLEEP.SYNCS 0x989680 ;  /* 0x009896800000895d */ /* 0x002fea0003900000 */
[----:B------:R-:W1:Y:S02]  /*80c0*/  @!P0 SYNCS.PHASECHK.TRANS64 P0, [R6+URZ], R3 ;  /* 0x00000003060085a7 */ /* 0x000e64000800007f */
[----:B-1----:R-:W-:Y:S05]  /*80d0*/  @!P0 BRA `(.L_x_192) ;  /* 0xfffffffc00f08947 */ /* 0x002fea000383ffff */
[----:B------:R-:W-:Y:S05]  /*80e0*/  BRA `(.L_x_227) ;  /* 0xfffffff000007947 */ /* 0x000fea000383ffff */
.L_x_193:
[----:B0-----:R0:W1:Y:S02]  /*80f0*/  SYNCS.PHASECHK.TRANS64.TRYWAIT P0, [R7+URZ], R4 ;  /* 0x00000004070075a7 */ /* 0x001064000800017f */
[----:B-1----:R-:W-:Y:S05]  /*8100*/  @!P0 NANOSLEEP.SYNCS 0x989680 ;  /* 0x009896800000895d */ /* 0x002fea0003900000 */
[----:B------:R-:W1:Y:S02]  /*8110*/  @!P0 SYNCS.PHASECHK.TRANS64 P0, [R7+URZ], R4 ;  /* 0x00000004070085a7 */ /* 0x000e64000800007f */
[----:B-1----:R-:W-:Y:S05]  /*8120*/  @!P0 BRA `(.L_x_193) ;  /* 0xfffffffc00f08947 */ /* 0x002fea000383ffff */
[----:B------:R-:W-:Y:S05]  /*8130*/  BRA `(.L_x_228) ;  /* 0xfffffff000107947 */ /* 0x000fea000383ffff */
.L_x_194:
[----:B0-----:R0:W1:Y:S02]  /*8140*/  SYNCS.PHASECHK.TRANS64.TRYWAIT P0, [R6+URZ], R3 ;  /* 0x00000003060075a7 */ /* 0x001064000800017f */
[----:B-1----:R-:W-:Y:S05]  /*8150*/  @!P0 NANOSLEEP.SYNCS 0x989680 ;  /* 0x009896800000895d */ /* 0x002fea0003900000 */
[----:B------:R-:W1:Y:S02]  /*8160*/  @!P0 SYNCS.PHASECHK.TRANS64 P0, [R6+URZ], R3 ;  /* 0x00000003060085a7 */ /* 0x000e64000800007f */
[----:B-1----:R-:W-:Y:S05]  /*8170*/  @!P0 BRA `(.L_x_194) ;  /* 0xfffffffc00f08947 */ /* 0x002fea000383ffff */
[----:B------:R-:W-:Y:S05]  /*8180*/  BRA `(.L_x_229) ;  /* 0xfffffff000207947 */ /* 0x000fea000383ffff */
.L_x_195:
[----:B0-----:R0:W1:Y:S02]  /*8190*/  SYNCS.PHASECHK.TRANS64.TRYWAIT P0, [R7+URZ], R4 ;  /* 0x00000004070075a7 */ /* 0x001064000800017f */
[----:B-1----:R-:W-:Y:S05]  /*81a0*/  @!P0 NANOSLEEP.SYNCS 0x989680 ;  /* 0x009896800000895d */ /* 0x002fea0003900000 */
[----:B------:R-:W1:Y:S02]  /*81b0*/  @!P0 SYNCS.PHASECHK.TRANS64 P0, [R7+URZ], R4 ;  /* 0x00000004070085a7 */ /* 0x000e64000800007f */
[----:B-1----:R-:W-:Y:S05]  /*81c0*/  @!P0 BRA `(.L_x_195) ;  /* 0xfffffffc00f08947 */ /* 0x002fea000383ffff */
[----:B------:R-:W-:Y:S05]  /*81d0*/  BRA `(.L_x_230) ;  /* 0xfffffff000307947 */ /* 0x000fea000383ffff */
.L_x_196:
[----:B0-----:R0:W1:Y:S02]  /*81e0*/  SYNCS.PHASECHK.TRANS64.TRYWAIT P0, [R6+URZ], R3 ;  /* 0x00000003060075a7 */ /* 0x001064000800017f */
[----:B-1----:R-:W-:Y:S05]  /*81f0*/  @!P0 NANOSLEEP.SYNCS 0x989680 ;  /* 0x009896800000895d */ /* 0x002fea0003900000 */
[----:B------:R-:W1:Y:S02]  /*8200*/  @!P0 SYNCS.PHASECHK.TRANS64 P0, [R6+URZ], R3 ;  /* 0x00000003060085a7 */ /* 0x000e64000800007f */
[----:B-1----:R-:W-:Y:S05]  /*8210*/  @!P0 BRA `(.L_x_196) ;  /* 0xfffffffc00f08947 */ /* 0x002fea000383ffff */
[----:B------:R-:W-:Y:S05]  /*8220*/  BRA `(.L_x_231) ;  /* 0xfffffff000407947 */ /* 0x000fea000383ffff */
.L_x_197:
[----:B0-----:R0:W1:Y:S02]  /*8230*/  SYNCS.PHASECHK.TRANS64.TRYWAIT P0, [R7+URZ], R4 ;  /* 0x00000004070075a7 */ /* 0x001064000800017f */
[----:B-1----:R-:W-:Y:S05]  /*8240*/  @!P0 NANOSLEEP.SYNCS 0x989680 ;  /* 0x009896800000895d */ /* 0x002fea0003900000 */
[----:B------:R-:W1:Y:S02]  /*8250*/  @!P0 SYNCS.PHASECHK.TRANS64 P0, [R7+URZ], R4 ;  /* 0x00000004070085a7 */ /* 0x000e64000800007f */
[----:B-1----:R-:W-:Y:S05]  /*8260*/  @!P0 BRA `(.L_x_197) ;  /* 0xfffffffc00f08947 */ /* 0x002fea000383ffff */
[----:B------:R-:W-:Y:S05]  /*8270*/  BRA `(.L_x_232) ;  /* 0xfffffff000507947 */ /* 0x000fea000383ffff */
.L_x_198:
[----:B0-----:R0:W1:Y:S02]  /*8280*/  SYNCS.PHASECHK.TRANS64.TRYWAIT P0, [R6+URZ], R3 ;  /* 0x00000003060075a7 */ /* 0x001064000800017f */
[----:B-1----:R-:W-:Y:S05]  /*8290*/  @!P0 NANOSLEEP.SYNCS 0x989680 ;  /* 0x009896800000895d */ /* 0x002fea0003900000 */
[----:B------:R-:W1:Y:S02]  /*82a0*/  @!P0 SYNCS.PHASECHK.TRANS64 P0, [R6+URZ], R3 ;  /* 0x00000003060085a7 */ /* 0x000e64000800007f */
[----:B-1----:R-:W-:Y:S05]  /*82b0*/  @!P0 BRA `(.L_x_198) ;  /* 0xfffffffc00f08947 */ /* 0x002fea000383ffff */
[----:B------:R-:W-:Y:S05]  /*82c0*/  BRA `(.L_x_233) ;  /* 0xfffffff000607947 */ /* 0x000fea000383ffff */
.L_x_199:
[----:B0-----:R0:W1:Y:S02]  /*82d0*/  SYNCS.PHASECHK.TRANS64.TRYWAIT P0, [R7+URZ], R4 ;  /* 0x00000004070075a7 */ /* 0x001064000800017f */
[----:B-1----:R-:W-:Y:S05]  /*82e0*/  @!P0 NANOSLEEP.SYNCS 0x989680 ;  /* 0x009896800000895d */ /* 0x002fea0003900000 */
[----:B------:R-:W1:Y:S02]  /*82f0*/  @!P0 SYNCS.PHASECHK.TRANS64 P0, [R7+URZ], R4 ;  /* 0x00000004070085a7 */ /* 0x000e64000800007f */
[----:B-1----:R-:W-:Y:S05]  /*8300*/  @!P0 BRA `(.L_x_199) ;  /* 0xfffffffc00f08947 */ /* 0x002fea000383ffff */
[----:B------:R-:W-:Y:S05]  /*8310*/  BRA `(.L_x_234) ;  /* 0xfffffff000707947 */ /* 0x000fea000383ffff */
.L_x_200:
[----:B0-----:R0:W1:Y:S02]  /*8320*/  SYNCS.PHASECHK.TRANS64.TRYWAIT P0, [R6+URZ], R3 ;  /* 0x00000003060075a7 */ /* 0x001064000800017f */
[----:B-1----:R-:W-:Y:S05]  /*8330*/  @!P0 NANOSLEEP.SYNCS 0x989680 ;  /* 0x009896800000895d */ /* 0x002fea0003900000 */
[----:B------:R-:W1:Y:S02]  /*8340*/  @!P0 SYNCS.PHASECHK.TRANS64 P0, [R6+URZ], R3 ;  /* 0x00000003060085a7 */ /* 0x000e64000800007f */
[----:B-1----:R-:W-:Y:S05]  /*8350*/  @!P0 BRA `(.L_x_200) ;  /* 0xfffffffc00f08947 */ /* 0x002fea000383ffff */
[----:B------:R-:W-:Y:S05]  /*8360*/  BRA `(.L_x_235) ;  /* 0xfffffff000807947 */ /* 0x000fea000383ffff */
.L_x_201:
[----:B0-----:R0:W1:Y:S02]  /*8370*/  SYNCS.PHASECHK.TRANS64.TRYWAIT P0, [R7+URZ], R4 ;  /* 0x00000004070075a7 */ /* 0x001064000800017f */
[----:B-1----:R-:W-:Y:S05]  /*8380*/  @!P0 NANOSLEEP.SYNCS 0x989680 ;  /* 0x009896800000895d */ /* 0x002fea0003900000 */
[----:B------:R-:W1:Y:S02]  /*8390*/  @!P0 SYNCS.PHASECHK.TRANS64 P0, [R7+URZ], R4 ;  /* 0x00000004070085a7 */ /* 0x000e64000800007f */
[----:B-1----:R-:W-:Y:S05]  /*83a0*/  @!P0 BRA `(.L_x_201) ;  /* 0xfffffffc00f08947 */ /* 0x002fea000383ffff */
[----:B------:R-:W-:Y:S05]  /*83b0*/  BRA `(.L_x_236) ;  /* 0xfffffff000907947 */ /* 0x000fea000383ffff */
.L_x_202:
[----:B0-----:R0:W1:Y:S02]  /*83c0*/  SYNCS.PHASECHK.TRANS64.TRYWAIT P0, [R6+URZ], R3 ;  /* 0x00000003060075a7 */ /* 0x001064000800017f */
[----:B-1----:R-:W-:Y:S05]  /*83d0*/  @!P0 NANOSLEEP.SYNCS 0x989680 ;  /* 0x009896800000895d */ /* 0x002fea0003900000 */
[----:B------:R-:W1:Y:S02]  /*83e0*/  @!P0 SYNCS.PHASECHK.TRANS64 P0, [R6+URZ], R3 ;  /* 0x00000003060085a7 */ /* 0x000e64000800007f */
[----:B-1----:R-:W-:Y:S05]  /*83f0*/  @!P0 BRA `(.L_x_202) ;  /* 0xfffffffc00f08947 */ /* 0x002fea000383ffff */
[----:B------:R-:W-:Y:S05]  /*8400*/  BRA `(.L_x_237) ;  /* 0xfffffff000a07947 */ /* 0x000fea000383ffff */
.L_x_203:
[----:B0-----:R0:W1:Y:S02]  /*8410*/  SYNCS.PHASECHK.TRANS64.TRYWAIT P0, [R7+URZ], R4 ;  /* 0x00000004070075a7 */ /* 0x001064000800017f */
[----:B-1----:R-:W-:Y:S05]  /*8420*/  @!P0 NANOSLEEP.SYNCS 0x989680 ;  /* 0x009896800000895d */ /* 0x002fea0003900000 */
[----:B------:R-:W1:Y:S02]  /*8430*/  @!P0 SYNCS.PHASECHK.TRANS64 P0, [R7+URZ], R4 ;  /* 0x00000004070085a7 */ /* 0x000e64000800007f */
[----:B-1----:R-:W-:Y:S05]  /*8440*/  @!P0 BRA `(.L_x_203) ;  /* 0xfffffffc00f08947 */ /* 0x002fea000383ffff */
[----:B------:R-:W-:Y:S05]  /*8450*/  BRA `(.L_x_238) ;  /* 0xfffffff000b07947 */ /* 0x000fea000383ffff */
.L_x_204:
[----:B0-----:R0:W1:Y:S02]  /*8460*/  SYNCS.PHASECHK.TRANS64.TRYWAIT P0, [R6+URZ], R3 ;  /* 0x00000003060075a7 */ /* 0x001064000800017f */
[----:B-1----:R-:W-:Y:S05]  /*8470*/  @!P0 NANOSLEEP.SYNCS 0x989680 ;  /* 0x009896800000895d */ /* 0x002fea0003900000 */
[----:B------:R-:W1:Y:S02]  /*8480*/  @!P0 SYNCS.PHASECHK.TRANS64 P0, [R6+URZ], R3 ;  /* 0x00000003060085a7 */ /* 0x000e64000800007f */
[----:B-1----:R-:W-:Y:S05]  /*8490*/  @!P0 BRA `(.L_x_204) ;  /* 0xfffffffc00f08947 */ /* 0x002fea000383ffff */
[----:B------:R-:W-:Y:S05]  /*84a0*/  BRA `(.L_x_239) ;  /* 0xfffffff000c07947 */ /* 0x000fea000383ffff */
.L_x_205:
[----:B0-----:R0:W1:Y:S02]  /*84b0*/  SYNCS.PHASECHK.TRANS64.TRYWAIT P0, [R7+URZ], R4 ;  /* 0x00000004070075a7 */ /* 0x001064000800017f */
[----:B-1----:R-:W-:Y:S05]  /*84c0*/  @!P0 NANOSLEEP.SYNCS 0x989680 ;  /* 0x009896800000895d */ /* 0x002fea0003900000 */
[----:B------:R-:W1:Y:S02]  /*84d0*/  @!P0 SYNCS.PHASECHK.TRANS64 P0, [R7+URZ], R4 ;  /* 0x00000004070085a7 */ /* 0x000e64000800007f */
[----:B-1----:R-:W-:Y:S05]  /*84e0*/  @!P0 BRA `(.L_x_205) ;  /* 0xfffffffc00f08947 */ /* 0x002fea000383ffff */
[----:B------:R-:W-:Y:S05]  /*84f0*/  BRA `(.L_x_240) ;  /* 0xfffffff000d07947 */ /* 0x000fea000383ffff */
.L_x_206:
[----:B0-----:R0:W1:Y:S02]  /*8500*/  SYNCS.PHASECHK.TRANS64.TRYWAIT P0, [R6+URZ], R3 ;  /* 0x00000003060075a7 */ /* 0x001064000800017f */
[----:B-1----:R-:W-:Y:S05]  /*8510*/  @!P0 NANOSLEEP.SYNCS 0x989680 ;  /* 0x009896800000895d */ /* 0x002fea0003900000 */
[----:B------:R-:W1:Y:S02]  /*8520*/  @!P0 SYNCS.PHASECHK.TRANS64 P0, [R6+URZ], R3 ;  /* 0x00000003060085a7 */ /* 0x000e64000800007f */
[----:B-1----:R-:W-:Y:S05]  /*8530*/  @!P0 BRA `(.L_x_206) ;  /* 0xfffffffc00f08947 */ /* 0x002fea000383ffff */
[----:B------:R-:W-:Y:S05]  /*8540*/  BRA `(.L_x_241) ;  /* 0xfffffff000e07947 */ /* 0x000fea000383ffff */
.L_x_207:
[----:B0-----:R0:W1:Y:S02]  /*8550*/  SYNCS.PHASECHK.TRANS64.TRYWAIT P0, [R7+URZ], R4 ;  /* 0x00000004070075a7 */ /* 0x001064000800017f */
[----:B-1----:R-:W-:Y:S05]  /*8560*/  @!P0 NANOSLEEP.SYNCS 0x989680 ;  /* 0x009896800000895d */ /* 0x002fea0003900000 */
[----:B------:R-:W1:Y:S02]  /*8570*/  @!P0 SYNCS.PHASECHK.TRANS64 P0, [R7+URZ], R4 ;  /* 0x00000004070085a7 */ /* 0x000e64000800007f */
[----:B-1----:R-:W-:Y:S05]  /*8580*/  @!P0 BRA `(.L_x_207) ;  /* 0xfffffffc00f08947 */ /* 0x002fea000383ffff */
[----:B------:R-:W-:Y:S05]  /*8590*/  BRA `(.L_x_242) ;  /* 0xfffffff000f07947 */ /* 0x000fea000383ffff */
.L_x_208:
[----:B0-----:R0:W1:Y:S02]  /*85a0*/  SYNCS.PHASECHK.TRANS64.TRYWAIT P0, [R6+URZ], R3 ;  /* 0x00000003060075a7 */ /* 0x001064000800017f */
[----:B-1----:R-:W-:Y:S05]  /*85b0*/  @!P0 NANOSLEEP.SYNCS 0x989680 ;  /* 0x009896800000895d */ /* 0x002fea0003900000 */
[----:B------:R-:W1:Y:S02]  /*85c0*/  @!P0 SYNCS.PHASECHK.TRANS64 P0, [R6+URZ], R3 ;  /* 0x00000003060085a7 */ /* 0x000e64000800007f */
[----:B-1----:R-:W-:Y:S05]  /*85d0*/  @!P0 BRA `(.L_x_208) ;  /* 0xfffffffc00f08947 */ /* 0x002fea000383ffff */
[----:B------:R-:W-:Y:S05]  /*85e0*/  BRA `(.L_x_243) ;  /* 0xfffffff400007947 */ /* 0x000fea000383ffff */
.L_x_209:
[----:B0-----:R0:W1:Y:S02]  /*85f0*/  SYNCS.PHASECHK.TRANS64.TRYWAIT P0, [R7+URZ], R4 ;  /* 0x00000004070075a7 */ /* 0x001064000800017f */
[----:B-1----:R-:W-:Y:S05]  /*8600*/  @!P0 NANOSLEEP.SYNCS 0x989680 ;  /* 0x009896800000895d */ /* 0x002fea0003900000 */
[----:B------:R-:W1:Y:S02]  /*8610*/  @!P0 SYNCS.PHASECHK.TRANS64 P0, [R7+URZ], R4 ;  /* 0x00000004070085a7 */ /* 0x000e64000800007f */
[----:B-1----:R-:W-:Y:S05]  /*8620*/  @!P0 BRA `(.L_x_209) ;  /* 0xfffffffc00f08947 */ /* 0x002fea000383ffff */
[----:B------:R-:W-:Y:S05]  /*8630*/  BRA `(.L_x_244) ;  /* 0xfffffff400107947 */ /* 0x000fea000383ffff */
.L_x_210:
[----:B0-----:R0:W1:Y:S02]  /*8640*/  SYNCS.PHASECHK.TRANS64.TRYWAIT P0, [R6+URZ], R3 ;  /* 0x00000003060075a7 */ /* 0x001064000800017f */
[----:B-1----:R-:W-:Y:S05]  /*8650*/  @!P0 NANOSLEEP.SYNCS 0x989680 ;  /* 0x009896800000895d */ /* 0x002fea0003900000 */
[----:B------:R-:W1:Y:S02]  /*8660*/  @!P0 SYNCS.PHASECHK.TRANS64 P0, [R6+URZ], R3 ;  /* 0x00000003060085a7 */ /* 0x000e64000800007f */
[----:B-1----:R-:W-:Y:S05]  /*8670*/  @!P0 BRA `(.L_x_210) ;  /* 0xfffffffc00f08947 */ /* 0x002fea000383ffff */
[----:B------:R-:W-:Y:S05]  /*8680*/  BRA `(.L_x_245) ;  /* 0xfffffff400207947 */ /* 0x000fea000383ffff */
.L_x_211:
[----:B0-----:R0:W1:Y:S02]  /*8690*/  SYNCS.PHASECHK.TRANS64.TRYWAIT P0, [R7+URZ], R4 ;  /* 0x00000004070075a7 */ /* 0x001064000800017f */
[----:B-1----:R-:W-:Y:S05]  /*86a0*/  @!P0 NANOSLEEP.SYNCS 0x989680 ;  /* 0x009896800000895d */ /* 0x002fea0003900000 */
[----:B------:R-:W1:Y:S02]  /*86b0*/  @!P0 SYNCS.PHASECHK.TRANS64 P0, [R7+URZ], R4 ;  /* 0x00000004070085a7 */ /* 0x000e64000800007f */
[----:B-1----:R-:W-:Y:S05]  /*86c0*/  @!P0 BRA `(.L_x_211) ;  /* 0xfffffffc00f08947 */ /* 0x002fea000383ffff */
[----:B------:R-:W-:Y:S05]  /*86d0*/  BRA `(.L_x_246) ;  /* 0xfffffff400307947 */ /* 0x000fea000383ffff */
.L_x_212:
[----:B0-----:R0:W1:Y:S02]  /*86e0*/  SYNCS.PHASECHK.TRANS64.TRYWAIT P0, [R6+URZ], R3 ;  /* 0x00000003060075a7 */ /* 0x001064000800017f */
[----:B-1----:R-:W-:Y:S05]  /*86f0*/  @!P0 NANOSLEEP.SYNCS 0x989680 ;  /* 0x009896800000895d */ /* 0x002fea0003900000 */
[----:B------:R-:W1:Y:S02]  /*8700*/  @!P0 SYNCS.PHASECHK.TRANS64 P0, [R6+URZ], R3 ;  /* 0x00000003060085a7 */ /* 0x000e64000800007f */
[----:B-1----:R-:W-:Y:S05]  /*8710*/  @!P0 BRA `(.L_x_212) ;  /* 0xfffffffc00f08947 */ /* 0x002fea000383ffff */
[----:B------:R-:W-:Y:S05]  /*8720*/  BRA `(.L_x_247) ;  /* 0xfffffff400407947 */ /* 0x000fea000383ffff */
.L_x_213:
[----:B-1----:R1:W2:Y:S02]  /*8730*/  SYNCS.PHASECHK.TRANS64.TRYWAIT P0, [R7+URZ], R4 ;  /* 0x00000004070075a7 */ /* 0x0022a4000800017f */
[----:B--2---:R-:W-:Y:S05]  /*8740*/  @!P0 NANOSLEEP.SYNCS 0x989680 ;  /* 0x009896800000895d */ /* 0x004fea0003900000 */
[----:B------:R-:W2:Y:S02]  /*8750*/  @!P0 SYNCS.PHASECHK.TRANS64 P0, [R7+URZ], R4 ;  /* 0x00000004070085a7 */ /* 0x000ea4000800007f */
[----:B--2---:R-:W-:Y:S05]  /*8760*/  @!P0 BRA `(.L_x_213) ;  /* 0xfffffffc00f08947 */ /* 0x004fea000383ffff */
[----:B------:R-:W-:Y:S05]  /*8770*/  BRA `(.L_x_248) ;  /* 0xfffffff400487947 */ /* 0x000fea000383ffff */
.L_x_249:
[----:B------:R-:W-:-:S00]  /*8780*/  BRA `(.L_x_249) ;  /* 0xfffffffc00fc7947 */ /* 0x000fc0000383ffff */
[----:B------:R-:W-:-:S00]  /*8790*/  NOP ;  /* 0x0000000000007918 */ /* 0x000fc00000000000 */
        /* <DEDUP_REMOVED lines=14> */
.L_x_250:


//--------------------- .nv.global.init           --------------------------
	.section	.nv.global.init,"aw",@progbits
.nv.global.init:
	.type		$str$22,@object
	.size		$str$22,($str$23 - $str$22)
$str$22:
        /*0000*/ 	.byte	0x6b, 0x5f, 0x74, 0x69, 0x6c, 0x65, 0x5f, 0x63, 0x6f, 0x75, 0x6e, 0x74, 0x20, 0x3e, 0x3d, 0x20
        /*0010*/ 	.byte	0x31, 0x00
	.type		$str$23,@object
	.size		$str$23,(__unnamed_1 - $str$23)
$str$23:
        /*0012*/ 	.byte	0x2f, 0x74, 0x6d, 0x70, 0x2f, 0x63, 0x75, 0x74, 0x6c, 0x61, 0x73, 0x73, 0x5f, 0x73, 0x77, 0x65
        /*0022*/ 	.byte	0x65, 0x70, 0x5f, 0x73, 0x72, 0x63, 0x2f, 0x69, 0x6e, 0x63, 0x6c, 0x75, 0x64, 0x65, 0x2f, 0x63
        /*0032*/ 	.byte	0x75, 0x74, 0x6c, 0x61, 0x73, 0x73, 0x2f, 0x67, 0x65, 0x6d, 0x6d, 0x2f, 0x63, 0x6f, 0x6c, 0x6c
        /*0042*/ 	.byte	0x65, 0x63, 0x74, 0x69, 0x76, 0x65, 0x2f, 0x73, 0x6d, 0x39, 0x30, 0x5f, 0x6d, 0x6d, 0x61, 0x5f
        /*0052*/ 	.byte	0x74, 0x6d, 0x61, 0x5f, 0x67, 0x6d, 0x6d, 0x61, 0x5f, 0x73, 0x73, 0x5f, 0x77, 0x61, 0x72, 0x70
        /*0062*/ 	.byte	0x73, 0x70, 0x65, 0x63, 0x69, 0x61, 0x6c, 0x69, 0x7a, 0x65, 0x64, 0x2e, 0x68, 0x70, 0x70, 0x00
	.type		__unnamed_1,@object
	.size		__unnamed_1,(.L_0 - __unnamed_1)
__unnamed_1:
        /*0072*/ 	.byte	0x76, 0x6f, 0x69, 0x64, 0x20, 0x63, 0x75, 0x74, 0x6c, 0x61, 0x73, 0x73, 0x3a, 0x3a, 0x67, 0x65
        /* <DEDUP_REMOVED lines=172> */
        /*0b42*/ 	.byte	0x69, 0x64, 0x65, 0x6e, 0x74, 0x69, 0x74, 0x79, 0x5d, 0x00
.L_0:


//--------------------- .nv.shared._ZN7cutlass13device_kernelINS_4gemm6kernel13GemmUniversalIN4cute5tupleIJiiiiEEENS1_10collective13CollectiveMmaINS1_34MainloopSm90TmaGmmaWarpSpecializedILi28ENS5_IJNS4_1CILi8EEENSA_ILi1EEESC_EEENS1_35KernelTmaWarpSpecializedCooperativeEEENS5_IJNSA_ILi128EEESG_NSA_ILi32EEEEEEaNS5_IJlSC_lEEEaSJ_NS4_8TiledMMAINS4_8MMA_AtomIJNS4_4SM904GMMA27MMA_64x128x32_S32S8S8_SS_TNEEEENS4_6LayoutINS5_IJNSA_ILi2EEESC_SC_EEENS5_IJSC_NSA_ILi0EEEST_EEEEENS5_IJNS4_10UnderscoreESW_SW_EEEEENS4_13SM90_TMA_LOADENS4_14ComposedLayoutINS4_7SwizzleILi1ELi4ELi3EEENS4_18smem_ptr_flag_bitsILi8EEENSQ_INS5_IJSB_SH_EEENS5_IJSH_SC_EEEEEEEvNS4_8identityENS4_23SM90_TMA_LOAD_MULTICASTES18_vS19_EENS_8epilogue10collective6detail29Sm90TmaWarpSpecializedAdapterINS1D_15DefaultEpilogueIaSJ_SJ_NS1C_6thread17LinearCombinationIaLi1EiiLNS1H_9ScaleType4KindE0ELNS_15FloatRoundStyleE2EaEENS1_15EpilogueDefaultEEEEEvvEEEEvNT_6ParamsE --------------------------
	.section	.nv.shared._ZN7cutlass13device_kernelINS_4gemm6kernel13GemmUniversalIN4cute5tupleIJiiiiEEENS1_10collective13CollectiveMmaINS1_34MainloopSm90TmaGmmaWarpSpecializedILi28ENS5_IJNS4_1CILi8EEENSA_ILi1EEESC_EEENS1_35KernelTmaWarpSpecializedCooperativeEEENS5_IJNSA_ILi128EEESG_NSA_ILi32EEEEEEaNS5_IJlSC_lEEEaSJ_NS4_8TiledMMAINS4_8MMA_AtomIJNS4_4SM904GMMA27MMA_64x128x32_S32S8S8_SS_TNEEEENS4_6LayoutINS5_IJNSA_ILi2EEESC_SC_EEENS5_IJSC_NSA_ILi0EEEST_EEEEENS5_IJNS4_10UnderscoreESW_SW_EEEEENS4_13SM90_TMA_LOADENS4_14ComposedLayoutINS4_7SwizzleILi1ELi4ELi3EEENS4_18smem_ptr_flag_bitsILi8EEENSQ_INS5_IJSB_SH_EEENS5_IJSH_SC_EEEEEEEvNS4_8identityENS4_23SM90_TMA_LOAD_MULTICASTES18_vS19_EENS_8epilogue10collective6detail29Sm90TmaWarpSpecializedAdapterINS1D_15DefaultEpilogueIaSJ_SJ_NS1C_6thread17LinearCombinationIaLi1EiiLNS1H_9ScaleType4KindE0ELNS_15FloatRoundStyleE2EaEENS1_15EpilogueDefaultEEEEEvvEEEEvNT_6ParamsE,"aw",@nobits
	.sectionflags	@""
	.align	16
	.zero		1024


//--------------------- .nv.shared.reserved.0     --------------------------
	.section	.nv.shared.reserved.0,"aw",@nobits
	.weak		__nv_reservedSMEM_offset_0_alias
	.size		__nv_reservedSMEM_offset_0_alias, 0, 0
	.other		__nv_reservedSMEM_offset_0_alias,@"STO_CUDA_RESERVED_SHARED STV_DEFAULT"
__nv_reservedSMEM_offset_0_alias:
	.zero		0


//--------------------- .nv.global                --------------------------
	.section	.nv.global,"aw",@nobits
.nv.global:
	.type		_ZN40_INTERNAL_b6a27d45_4_k_cu_ddd5bae2_243034cute1_E,@object
	.size		_ZN40_INTERNAL_b6a27d45_4_k_cu_ddd5bae2_243034cute1_E,(_ZN40_INTERNAL_b6a27d45_4_k_cu_ddd5bae2_243034cuda3std3__45__cpo6cbeginE - _ZN40_INTERNAL_b6a27d45_4_k_cu_ddd5bae2_243034cute1_E)
_ZN40_INTERNAL_b6a27d45_4_k_cu_ddd5bae2_243034cute1_E:
	.zero		1
	.type		_ZN40_INTERNAL_b6a27d45_4_k_cu_ddd5bae2_243034cuda3std3__45__cpo6cbeginE,@object
	.size		_ZN40_INTERNAL_b6a27d45_4_k_cu_ddd5bae2_243034cuda3std3__45__cpo6cbeginE,(_ZN40_INTERNAL_b6a27d45_4_k_cu_ddd5bae2_243034cuda3std3__48in_placeE - _ZN40_INTERNAL_b6a27d45_4_k_cu_ddd5bae2_243034cuda3std3__45__cpo6cbeginE)
_ZN40_INTERNAL_b6a27d45_4_k_cu_ddd5bae2_243034cuda3std3__45__cpo6cbeginE:
	.zero		1
	.type		_ZN40_INTERNAL_b6a27d45_4_k_cu_ddd5bae2_243034cuda3std3__48in_placeE,@object
	.size		_ZN40_INTERNAL_b6a27d45_4_k_cu_ddd5bae2_243034cuda3std3__48in_placeE,(_ZN40_INTERNAL_b6a27d45_4_k_cu_ddd5bae2_243034cuda3std6ranges3__45__cpo9iter_moveE - _ZN40_INTERNAL_b6a27d45_4_k_cu_ddd5bae2_243034cuda3std3__48in_placeE)
_ZN40_INTERNAL_b6a27d45_4_k_cu_ddd5bae2_243034cuda3std3__48in_placeE:
	.zero		1
	.type		_ZN40_INTERNAL_b6a27d45_4_k_cu_ddd5bae2_243034cuda3std6ranges3__45__cpo9iter_moveE,@object
	.size		_ZN40_INTERNAL_b6a27d45_4_k_cu_ddd5bae2_243034cuda3std6ranges3__45__cpo9iter_moveE,(_ZN40_INTERNAL_b6a27d45_4_k_cu_ddd5bae2_243034cuda3std3__45__cpo5beginE - _ZN40_INTERNAL_b6a27d45_4_k_cu_ddd5bae2_243034cuda3std6ranges3__45__cpo9iter_moveE)
_ZN40_INTERNAL_b6a27d45_4_k_cu_ddd5bae2_243034cuda3std6ranges3__45__cpo9iter_moveE:
	.zero		1
	.type		_ZN40_INTERNAL_b6a27d45_4_k_cu_ddd5bae2_243034cuda3std3__45__cpo5beginE,@object
	.size		_ZN40_INTERNAL_b6a27d45_4_k_cu_ddd5bae2_243034cuda3std3__45__cpo5beginE,(_ZN40_INTERNAL_b6a27d45_4_k_cu_ddd5bae2_243034cuda3std3__442_GLOBAL__N__b6a27d45_4_k_cu_ddd5bae2_243036ignoreE - _ZN40_INTERNAL_b6a27d45_4_k_cu_ddd5bae2_243034cuda3std3__45__cpo5beginE)
_ZN40_INTERNAL_b6a27d45_4_k_cu_ddd5bae2_243034cuda3std3__45__cpo5beginE:
	.zero		1
	.type		_ZN40_INTERNAL_b6a27d45_4_k_cu_ddd5bae2_243034cuda3std3__442_GLOBAL__N__b6a27d45_4_k_cu_ddd5bae2_243036ignoreE,@object
	.size		_ZN40_INTERNAL_b6a27d45_4_k_cu_ddd5bae2_243034cuda3std3__442_GLOBAL__N__b6a27d45_4_k_cu_ddd5bae2_243036ignoreE,(_ZN40_INTERNAL_b6a27d45_4_k_cu_ddd5bae2_243034cute7productE - _ZN40_INTERNAL_b6a27d45_4_k_cu_ddd5bae2_243034cuda3std3__442_GLOBAL__N__b6a27d45_4_k_cu_ddd5bae2_243036ignoreE)
_ZN40_INTERNAL_b6a27d45_4_k_cu_ddd5bae2_243034cuda3std3__442_GLOBAL__N__b6a27d45_4_k_cu_ddd5bae2_243036ignoreE:
	.zero		1
	.type		_ZN40_INTERNAL_b6a27d45_4_k_cu_ddd5bae2_243034cute7productE,@object
	.size		_ZN40_INTERNAL_b6a27d45_4_k_cu_ddd5bae2_243034cute7productE,(_ZN40_INTERNAL_b6a27d45_4_k_cu_ddd5bae2_243034cuda3std3__45__cpo3endE - _ZN40_INTERNAL_b6a27d45_4_k_cu_ddd5bae2_243034cute7productE)
_ZN40_INTERNAL_b6a27d45_4_k_cu_ddd5bae2_243034cute7productE:
	.zero		1
	.type		_ZN40_INTERNAL_b6a27d45_4_k_cu_ddd5bae2_243034cuda3std3__45__cpo3endE,@object
	.size		_ZN40_INTERNAL_b6a27d45_4_k_cu_ddd5bae2_243034cuda3std3__45__cpo3endE,(_ZN40_INTERNAL_b6a27d45_4_k_cu_ddd5bae2_243034cuda3std3__419piecewise_constructE - _ZN40_INTERNAL_b6a27d45_4_k_cu_ddd5bae2_243034cuda3std3__45__cpo3endE)
_ZN40_INTERNAL_b6a27d45_4_k_cu_ddd5bae2_243034cuda3std3__45__cpo3endE:
	.zero		1
	.type		_ZN40_INTERNAL_b6a27d45_4_k_cu_ddd5bae2_243034cuda3std3__419piecewise_constructE,@object
	.size		_ZN40_INTERNAL_b6a27d45_4_k_cu_ddd5bae2_243034cuda3std3__419piecewise_constructE,(_ZN40_INTERNAL_b6a27d45_4_k_cu_ddd5bae2_243034cuda3std3__45__cpo4cendE - _ZN40_INTERNAL_b6a27d45_4_k_cu_ddd5bae2_243034cuda3std3__419piecewise_constructE)
_ZN40_INTERNAL_b6a27d45_4_k_cu_ddd5bae2_243034cuda3std3__419piecewise_constructE:
	.zero		1
	.type		_ZN40_INTERNAL_b6a27d45_4_k_cu_ddd5bae2_243034cuda3std3__45__cpo4cendE,@object
	.size		_ZN40_INTERNAL_b6a27d45_4_k_cu_ddd5bae2_243034cuda3std3__45__cpo4cendE,(_ZN40_INTERNAL_b6a27d45_4_k_cu_ddd5bae2_243034cuda3std6ranges3__45__cpo4swapE - _ZN40_INTERNAL_b6a27d45_4_k_cu_ddd5bae2_243034cuda3std3__45__cpo4cendE)
_ZN40_INTERNAL_b6a27d45_4_k_cu_ddd5bae2_243034cuda3std3__45__cpo4cendE:
	.zero		1
	.type		_ZN40_INTERNAL_b6a27d45_4_k_cu_ddd5bae2_243034cuda3std6ranges3__45__cpo4swapE,@object
	.size		_ZN40_INTERNAL_b6a27d45_4_k_cu_ddd5bae2_243034cuda3std6ranges3__45__cpo4swapE,(.L_8 - _ZN40_INTERNAL_b6a27d45_4_k_cu_ddd5bae2_243034cuda3std6ranges3__45__cpo4swapE)
_ZN40_INTERNAL_b6a27d45_4_k_cu_ddd5bae2_243034cuda3std6ranges3__45__cpo4swapE:
	.zero		1
.L_8:


//--------------------- .nv.constant0._ZN7cutlass13device_kernelINS_4gemm6kernel13GemmUniversalIN4cute5tupleIJiiiiEEENS1_10collective13CollectiveMmaINS1_34MainloopSm90TmaGmmaWarpSpecializedILi28ENS5_IJNS4_1CILi8EEENSA_ILi1EEESC_EEENS1_35KernelTmaWarpSpecializedCooperativeEEENS5_IJNSA_ILi128EEESG_NSA_ILi32EEEEEEaNS5_IJlSC_lEEEaSJ_NS4_8TiledMMAINS4_8MMA_AtomIJNS4_4SM904GMMA27MMA_64x128x32_S32S8S8_SS_TNEEEENS4_6LayoutINS5_IJNSA_ILi2EEESC_SC_EEENS5_IJSC_NSA_ILi0EEEST_EEEEENS5_IJNS4_10UnderscoreESW_SW_EEEEENS4_13SM90_TMA_LOADENS4_14ComposedLayoutINS4_7SwizzleILi1ELi4ELi3EEENS4_18smem_ptr_flag_bitsILi8EEENSQ_INS5_IJSB_SH_EEENS5_IJSH_SC_EEEEEEEvNS4_8identityENS4_23SM90_TMA_LOAD_MULTICASTES18_vS19_EENS_8epilogue10collective6detail29Sm90TmaWarpSpecializedAdapterINS1D_15DefaultEpilogueIaSJ_SJ_NS1C_6thread17LinearCombinationIaLi1EiiLNS1H_9ScaleType4KindE0ELNS_15FloatRoundStyleE2EaEENS1_15EpilogueDefaultEEEEEvvEEEEvNT_6ParamsE --------------------------
	.section	.nv.constant0._ZN7cutlass13device_kernelINS_4gemm6kernel13GemmUniversalIN4cute5tupleIJiiiiEEENS1_10collective13CollectiveMmaINS1_34MainloopSm90TmaGmmaWarpSpecializedILi28ENS5_IJNS4_1CILi8EEENSA_ILi1EEESC_EEENS1_35KernelTmaWarpSpecializedCooperativeEEENS5_IJNSA_ILi128EEESG_NSA_ILi32EEEEEEaNS5_IJlSC_lEEEaSJ_NS4_8TiledMMAINS4_8MMA_AtomIJNS4_4SM904GMMA27MMA_64x128x32_S32S8S8_SS_TNEEEENS4_6LayoutINS5_IJNSA_ILi2EEESC_SC_EEENS5_IJSC_NSA_ILi0EEEST_EEEEENS5_IJNS4_10UnderscoreESW_SW_EEEEENS4_13SM90_TMA_LOADENS4_14ComposedLayoutINS4_7SwizzleILi1ELi4ELi3EEENS4_18smem_ptr_flag_bitsILi8EEENSQ_INS5_IJSB_SH_EEENS5_IJSH_SC_EEEEEEEvNS4_8identityENS4_23SM90_TMA_LOAD_MULTICASTES18_vS19_EENS_8epilogue10collective6detail29Sm90TmaWarpSpecializedAdapterINS1D_15DefaultEpilogueIaSJ_SJ_NS1C_6thread17LinearCombinationIaLi1EiiLNS1H_9ScaleType4KindE0ELNS_15FloatRoundStyleE2EaEENS1_15EpilogueDefaultEEEEEvvEEEEvNT_6ParamsE,"a",@progbits
	.sectionflags	@""
	.align	4
.nv.constant0._ZN7cutlass13device_kernelINS_4gemm6kernel13GemmUniversalIN4cute5tupleIJiiiiEEENS1_10collective13CollectiveMmaINS1_34MainloopSm90TmaGmmaWarpSpecializedILi28ENS5_IJNS4_1CILi8EEENSA_ILi1EEESC_EEENS1_35KernelTmaWarpSpecializedCooperativeEEENS5_IJNSA_ILi128EEESG_NSA_ILi32EEEEEEaNS5_IJlSC_lEEEaSJ_NS4_8TiledMMAINS4_8MMA_AtomIJNS4_4SM904GMMA27MMA_64x128x32_S32S8S8_SS_TNEEEENS4_6LayoutINS5_IJNSA_ILi2EEESC_SC_EEENS5_IJSC_NSA_ILi0EEEST_EEEEENS5_IJNS4_10UnderscoreESW_SW_EEEEENS4_13SM90_TMA_LOADENS4_14ComposedLayoutINS4_7SwizzleILi1ELi4ELi3EEENS4_18smem_ptr_flag_bitsILi8EEENSQ_INS5_IJSB_SH_EEENS5_IJSH_SC_EEEEEEEvNS4_8identityENS4_23SM90_TMA_LOAD_MULTICASTES18_vS19_EENS_8epilogue10collective6detail29Sm90TmaWarpSpecializedAdapterINS1D_15DefaultEpilogueIaSJ_SJ_NS1C_6thread17LinearCombinationIaLi1EiiLNS1H_9ScaleType4KindE0ELNS_15FloatRoundStyleE2EaEENS1_15EpilogueDefaultEEEEEvvEEEEvNT_6ParamsE:
	.zero		1664


//--------------------- SYMBOLS --------------------------

	.type		.nv.reservedSmem.offset0,@object
	.size		.nv.reservedSmem.offset0,0x4
	.type		__assertfail,@function
